//
// Generated by NVIDIA NVVM Compiler
//
// Compiler Build ID: CL-36424714
// Cuda compilation tools, release 13.0, V13.0.88
// Based on NVVM 20.0.0
//

.version 9.0
.target sm_100
.address_size 64

	// .globl	_Z8kernel2DPiS_PdiS_

.visible .entry _Z8kernel2DPiS_PdiS_(
	.param .u64 .ptr .align 1 _Z8kernel2DPiS_PdiS__param_0,
	.param .u64 .ptr .align 1 _Z8kernel2DPiS_PdiS__param_1,
	.param .u64 .ptr .align 1 _Z8kernel2DPiS_PdiS__param_2,
	.param .u32 _Z8kernel2DPiS_PdiS__param_3,
	.param .u64 .ptr .align 1 _Z8kernel2DPiS_PdiS__param_4
)
{
	.reg .pred 	%p<5>;
	.reg .b32 	%r<69>;
	.reg .b64 	%rd<111>;
	.reg .b64 	%fd<77>;

	ld.param.u64 	%rd5, [_Z8kernel2DPiS_PdiS__param_0];
	ld.param.u64 	%rd6, [_Z8kernel2DPiS_PdiS__param_1];
	ld.param.u32 	%r3, [_Z8kernel2DPiS_PdiS__param_3];
	ld.param.u64 	%rd7, [_Z8kernel2DPiS_PdiS__param_4];
	cvta.to.global.u64 	%rd1, %rd6;
	cvta.to.global.u64 	%rd2, %rd7;
	cvta.to.global.u64 	%rd3, %rd5;
	mov.u32 	%r4, %ctaid.x;
	mov.u32 	%r5, %ntid.x;
	mov.u32 	%r6, %tid.x;
	mad.lo.s32 	%r1, %r4, %r5, %r6;
	mov.u32 	%r7, %ctaid.y;
	mov.u32 	%r8, %ntid.y;
	mov.u32 	%r9, %tid.y;
	mad.lo.s32 	%r2, %r7, %r8, %r9;
	max.s32 	%r10, %r2, %r1;
	setp.ge.s32 	%p1, %r10, %r3;
	@%p1 bra 	$L__BB0_7;
	ld.param.u64 	%rd110, [_Z8kernel2DPiS_PdiS__param_2];
	cvta.to.global.u64 	%rd8, %rd110;
	add.s32 	%r11, %r1, %r3;
	add.s32 	%r12, %r11, -2;
	add.s32 	%r13, %r2, %r3;
	add.s32 	%r14, %r13, -2;
	rem.s32 	%r15, %r12, %r3;
	mul.lo.s32 	%r16, %r15, %r3;
	cvt.s64.s32 	%rd9, %r16;
	ld.global.f64 	%fd2, [%rd8];
	rem.s32 	%r17, %r14, %r3;
	cvt.s64.s32 	%rd10, %r17;
	add.s64 	%rd11, %rd9, %rd10;
	shl.b64 	%rd12, %rd11, 2;
	add.s64 	%rd13, %rd1, %rd12;
	ld.global.u32 	%r18, [%rd13];
	cvt.rn.f64.s32 	%fd3, %r18;
	fma.rn.f64 	%fd4, %fd2, %fd3, 0d0000000000000000;
	ld.global.f64 	%fd5, [%rd8+8];
	add.s32 	%r19, %r13, -1;
	rem.u32 	%r20, %r19, %r3;
	cvt.u64.u32 	%rd14, %r20;
	add.s64 	%rd15, %rd9, %rd14;
	shl.b64 	%rd16, %rd15, 2;
	add.s64 	%rd17, %rd1, %rd16;
	ld.global.u32 	%r21, [%rd17];
	cvt.rn.f64.s32 	%fd6, %r21;
	fma.rn.f64 	%fd7, %fd5, %fd6, %fd4;
	ld.global.f64 	%fd8, [%rd8+16];
	rem.s32 	%r22, %r13, %r3;
	cvt.s64.s32 	%rd18, %r22;
	add.s64 	%rd19, %rd9, %rd18;
	shl.b64 	%rd20, %rd19, 2;
	add.s64 	%rd21, %rd1, %rd20;
	ld.global.u32 	%r23, [%rd21];
	cvt.rn.f64.s32 	%fd9, %r23;
	fma.rn.f64 	%fd10, %fd8, %fd9, %fd7;
	ld.global.f64 	%fd11, [%rd8+24];
	add.s32 	%r24, %r13, 1;
	rem.u32 	%r25, %r24, %r3;
	cvt.u64.u32 	%rd22, %r25;
	add.s64 	%rd23, %rd9, %rd22;
	shl.b64 	%rd24, %rd23, 2;
	add.s64 	%rd25, %rd1, %rd24;
	ld.global.u32 	%r26, [%rd25];
	cvt.rn.f64.s32 	%fd12, %r26;
	fma.rn.f64 	%fd13, %fd11, %fd12, %fd10;
	ld.global.f64 	%fd14, [%rd8+32];
	add.s32 	%r27, %r13, 2;
	rem.u32 	%r28, %r27, %r3;
	cvt.u64.u32 	%rd26, %r28;
	add.s64 	%rd27, %rd9, %rd26;
	shl.b64 	%rd28, %rd27, 2;
	add.s64 	%rd29, %rd1, %rd28;
	ld.global.u32 	%r29, [%rd29];
	cvt.rn.f64.s32 	%fd15, %r29;
	fma.rn.f64 	%fd16, %fd14, %fd15, %fd13;
	add.s32 	%r30, %r11, -1;
	rem.s32 	%r31, %r30, %r3;
	mul.lo.s32 	%r32, %r31, %r3;
	cvt.s64.s32 	%rd30, %r32;
	ld.global.f64 	%fd17, [%rd8+40];
	add.s64 	%rd31, %rd30, %rd10;
	shl.b64 	%rd32, %rd31, 2;
	add.s64 	%rd33, %rd1, %rd32;
	ld.global.u32 	%r33, [%rd33];
	cvt.rn.f64.s32 	%fd18, %r33;
	fma.rn.f64 	%fd19, %fd17, %fd18, %fd16;
	ld.global.f64 	%fd20, [%rd8+48];
	add.s64 	%rd34, %rd30, %rd14;
	shl.b64 	%rd35, %rd34, 2;
	add.s64 	%rd36, %rd1, %rd35;
	ld.global.u32 	%r34, [%rd36];
	cvt.rn.f64.s32 	%fd21, %r34;
	fma.rn.f64 	%fd22, %fd20, %fd21, %fd19;
	ld.global.f64 	%fd23, [%rd8+56];
	add.s64 	%rd37, %rd30, %rd18;
	shl.b64 	%rd38, %rd37, 2;
	add.s64 	%rd39, %rd1, %rd38;
	ld.global.u32 	%r35, [%rd39];
	cvt.rn.f64.s32 	%fd24, %r35;
	fma.rn.f64 	%fd25, %fd23, %fd24, %fd22;
	ld.global.f64 	%fd26, [%rd8+64];
	add.s64 	%rd40, %rd30, %rd22;
	shl.b64 	%rd41, %rd40, 2;
	add.s64 	%rd42, %rd1, %rd41;
	ld.global.u32 	%r36, [%rd42];
	cvt.rn.f64.s32 	%fd27, %r36;
	fma.rn.f64 	%fd28, %fd26, %fd27, %fd25;
	ld.global.f64 	%fd29, [%rd8+72];
	add.s64 	%rd43, %rd30, %rd26;
	shl.b64 	%rd44, %rd43, 2;
	add.s64 	%rd45, %rd1, %rd44;
	ld.global.u32 	%r37, [%rd45];
	cvt.rn.f64.s32 	%fd30, %r37;
	fma.rn.f64 	%fd31, %fd29, %fd30, %fd28;
	rem.s32 	%r38, %r11, %r3;
	mul.lo.s32 	%r39, %r38, %r3;
	cvt.s64.s32 	%rd46, %r39;
	ld.global.f64 	%fd32, [%rd8+80];
	add.s64 	%rd47, %rd46, %rd10;
	shl.b64 	%rd48, %rd47, 2;
	add.s64 	%rd49, %rd1, %rd48;
	ld.global.u32 	%r40, [%rd49];
	cvt.rn.f64.s32 	%fd33, %r40;
	fma.rn.f64 	%fd34, %fd32, %fd33, %fd31;
	ld.global.f64 	%fd35, [%rd8+88];
	add.s64 	%rd50, %rd46, %rd14;
	shl.b64 	%rd51, %rd50, 2;
	add.s64 	%rd52, %rd1, %rd51;
	ld.global.u32 	%r41, [%rd52];
	cvt.rn.f64.s32 	%fd36, %r41;
	fma.rn.f64 	%fd37, %fd35, %fd36, %fd34;
	ld.global.f64 	%fd38, [%rd8+96];
	add.s64 	%rd53, %rd46, %rd18;
	shl.b64 	%rd54, %rd53, 2;
	add.s64 	%rd55, %rd1, %rd54;
	ld.global.u32 	%r42, [%rd55];
	cvt.rn.f64.s32 	%fd39, %r42;
	fma.rn.f64 	%fd40, %fd38, %fd39, %fd37;
	ld.global.f64 	%fd41, [%rd8+104];
	add.s64 	%rd56, %rd46, %rd22;
	shl.b64 	%rd57, %rd56, 2;
	add.s64 	%rd58, %rd1, %rd57;
	ld.global.u32 	%r43, [%rd58];
	cvt.rn.f64.s32 	%fd42, %r43;
	fma.rn.f64 	%fd43, %fd41, %fd42, %fd40;
	ld.global.f64 	%fd44, [%rd8+112];
	add.s64 	%rd59, %rd46, %rd26;
	shl.b64 	%rd60, %rd59, 2;
	add.s64 	%rd61, %rd1, %rd60;
	ld.global.u32 	%r44, [%rd61];
	cvt.rn.f64.s32 	%fd45, %r44;
	fma.rn.f64 	%fd46, %fd44, %fd45, %fd43;
	add.s32 	%r45, %r11, 1;
	rem.s32 	%r46, %r45, %r3;
	mul.lo.s32 	%r47, %r46, %r3;
	cvt.s64.s32 	%rd62, %r47;
	ld.global.f64 	%fd47, [%rd8+120];
	add.s64 	%rd63, %rd62, %rd10;
	shl.b64 	%rd64, %rd63, 2;
	add.s64 	%rd65, %rd1, %rd64;
	ld.global.u32 	%r48, [%rd65];
	cvt.rn.f64.s32 	%fd48, %r48;
	fma.rn.f64 	%fd49, %fd47, %fd48, %fd46;
	ld.global.f64 	%fd50, [%rd8+128];
	add.s64 	%rd66, %rd62, %rd14;
	shl.b64 	%rd67, %rd66, 2;
	add.s64 	%rd68, %rd1, %rd67;
	ld.global.u32 	%r49, [%rd68];
	cvt.rn.f64.s32 	%fd51, %r49;
	fma.rn.f64 	%fd52, %fd50, %fd51, %fd49;
	ld.global.f64 	%fd53, [%rd8+136];
	add.s64 	%rd69, %rd62, %rd18;
	shl.b64 	%rd70, %rd69, 2;
	add.s64 	%rd71, %rd1, %rd70;
	ld.global.u32 	%r50, [%rd71];
	cvt.rn.f64.s32 	%fd54, %r50;
	fma.rn.f64 	%fd55, %fd53, %fd54, %fd52;
	ld.global.f64 	%fd56, [%rd8+144];
	add.s64 	%rd72, %rd62, %rd22;
	shl.b64 	%rd73, %rd72, 2;
	add.s64 	%rd74, %rd1, %rd73;
	ld.global.u32 	%r51, [%rd74];
	cvt.rn.f64.s32 	%fd57, %r51;
	fma.rn.f64 	%fd58, %fd56, %fd57, %fd55;
	ld.global.f64 	%fd59, [%rd8+152];
	add.s64 	%rd75, %rd62, %rd26;
	shl.b64 	%rd76, %rd75, 2;
	add.s64 	%rd77, %rd1, %rd76;
	ld.global.u32 	%r52, [%rd77];
	cvt.rn.f64.s32 	%fd60, %r52;
	fma.rn.f64 	%fd61, %fd59, %fd60, %fd58;
	add.s32 	%r53, %r11, 2;
	rem.s32 	%r54, %r53, %r3;
	mul.lo.s32 	%r55, %r54, %r3;
	cvt.s64.s32 	%rd78, %r55;
	ld.global.f64 	%fd62, [%rd8+160];
	add.s64 	%rd79, %rd78, %rd10;
	shl.b64 	%rd80, %rd79, 2;
	add.s64 	%rd81, %rd1, %rd80;
	ld.global.u32 	%r56, [%rd81];
	cvt.rn.f64.s32 	%fd63, %r56;
	fma.rn.f64 	%fd64, %fd62, %fd63, %fd61;
	ld.global.f64 	%fd65, [%rd8+168];
	add.s64 	%rd82, %rd78, %rd14;
	shl.b64 	%rd83, %rd82, 2;
	add.s64 	%rd84, %rd1, %rd83;
	ld.global.u32 	%r57, [%rd84];
	cvt.rn.f64.s32 	%fd66, %r57;
	fma.rn.f64 	%fd67, %fd65, %fd66, %fd64;
	ld.global.f64 	%fd68, [%rd8+176];
	add.s64 	%rd85, %rd78, %rd18;
	shl.b64 	%rd86, %rd85, 2;
	add.s64 	%rd87, %rd1, %rd86;
	ld.global.u32 	%r58, [%rd87];
	cvt.rn.f64.s32 	%fd69, %r58;
	fma.rn.f64 	%fd70, %fd68, %fd69, %fd67;
	ld.global.f64 	%fd71, [%rd8+184];
	add.s64 	%rd88, %rd78, %rd22;
	shl.b64 	%rd89, %rd88, 2;
	add.s64 	%rd90, %rd1, %rd89;
	ld.global.u32 	%r59, [%rd90];
	cvt.rn.f64.s32 	%fd72, %r59;
	fma.rn.f64 	%fd73, %fd71, %fd72, %fd70;
	ld.global.f64 	%fd74, [%rd8+192];
	add.s64 	%rd91, %rd78, %rd26;
	shl.b64 	%rd92, %rd91, 2;
	add.s64 	%rd93, %rd1, %rd92;
	ld.global.u32 	%r60, [%rd93];
	cvt.rn.f64.s32 	%fd75, %r60;
	fma.rn.f64 	%fd1, %fd74, %fd75, %fd73;
	abs.f64 	%fd76, %fd1;
	setp.geu.f64 	%p2, %fd76, 0d3EB0C6F7A0B5ED8D;
	@%p2 bra 	$L__BB0_3;
	mul.lo.s32 	%r67, %r3, %r1;
	cvt.s64.s32 	%rd104, %r67;
	cvt.u64.u32 	%rd105, %r2;
	add.s64 	%rd106, %rd104, %rd105;
	shl.b64 	%rd107, %rd106, 2;
	add.s64 	%rd108, %rd1, %rd107;
	ld.global.u32 	%r68, [%rd108];
	add.s64 	%rd109, %rd3, %rd107;
	st.global.u32 	[%rd109], %r68;
	bra.uni 	$L__BB0_7;
$L__BB0_3:
	setp.leu.f64 	%p3, %fd1, 0d3EB0C6F7A0B5ED8D;
	@%p3 bra 	$L__BB0_5;
	mul.lo.s32 	%r64, %r3, %r1;
	cvt.s64.s32 	%rd99, %r64;
	cvt.u64.u32 	%rd100, %r2;
	add.s64 	%rd101, %rd99, %rd100;
	shl.b64 	%rd102, %rd101, 2;
	add.s64 	%rd103, %rd3, %rd102;
	mov.b32 	%r65, 1;
	st.global.u32 	[%rd103], %r65;
	mov.b32 	%r66, 0;
	st.global.u32 	[%rd2], %r66;
	bra.uni 	$L__BB0_7;
$L__BB0_5:
	setp.geu.f64 	%p4, %fd1, 0d0000000000000000;
	@%p4 bra 	$L__BB0_7;
	mul.lo.s32 	%r61, %r3, %r1;
	cvt.s64.s32 	%rd94, %r61;
	cvt.u64.u32 	%rd95, %r2;
	add.s64 	%rd96, %rd94, %rd95;
	shl.b64 	%rd97, %rd96, 2;
	add.s64 	%rd98, %rd3, %rd97;
	mov.b32 	%r62, -1;
	st.global.u32 	[%rd98], %r62;
	mov.b32 	%r63, 0;
	st.global.u32 	[%rd2], %r63;
$L__BB0_7:
	ret;

}


// ===== COMPILED SASS (sm_100) =====

	.target	sm_100

	.elftype	@"ET_EXEC"


//--------------------- .note.nv.tkinfo           --------------------------
	.section	.note.nv.tkinfo,"",@"SHT_NOTE"
	.sectionflags	@"SHF_NOTE_NV_TKINFO"
	.tkinfo
        /*0018*/ 	.word	0x00000002
        /*0030*/ 	.string	""
        /*0030*/ 	.string	"ptxas"
        /*0030*/ 	.string	"Cuda compilation tools, release 13.0, V13.0.88"
        /*0030*/ 	.string	"Build cuda_13.0.r13.0/compiler.36424714_0"
        /*0030*/ 	.string	"-arch sm_100 -m 64 "



//--------------------- .note.nv.cuinfo           --------------------------
	.section	.note.nv.cuinfo,"",@"SHT_NOTE"
	.sectionflags	@"SHF_NOTE_NV_CUINFO"
        /*0018*/ 	.short	0x0002
        /*001a*/ 	.short	0x0064
        /*001c*/ 	.short	0x0082
	.zero		2


//--------------------- .nv.info                  --------------------------
	.section	.nv.info,"",@"SHT_CUDA_INFO"
	.align	4


	//----- nvinfo : EIATTR_REGCOUNT
	.align		4
        /*0000*/ 	.byte	0x04, 0x2f
        /*0002*/ 	.short	(.L_1 - .L_0)
	.align		4
.L_0:
        /*0004*/ 	.word	index@(_Z8kernel2DPiS_PdiS_)
        /*0008*/ 	.word	0x00000020


	//----- nvinfo : EIATTR_FRAME_SIZE
	.align		4
.L_1:
        /*000c*/ 	.byte	0x04, 0x11
        /*000e*/ 	.short	(.L_3 - .L_2)
	.align		4
.L_2:
        /*0010*/ 	.word	index@(_Z8kernel2DPiS_PdiS_)
        /*0014*/ 	.word	0x00000000


	//----- nvinfo : EIATTR_MIN_STACK_SIZE
	.align		4
.L_3:
        /*0018*/ 	.byte	0x04, 0x12
        /*001a*/ 	.short	(.L_5 - .L_4)
	.align		4
.L_4:
        /*001c*/ 	.word	index@(_Z8kernel2DPiS_PdiS_)
        /*0020*/ 	.word	0x00000000
.L_5:


//--------------------- .nv.compat                --------------------------
	.section	.nv.compat,"",@"SHT_CUDA_COMPAT_INFO"
	.align	4
        /*0000*/ 	.byte	0x02, 0x09, 0x00, 0x00, 0x02, 0x02, 0x01, 0x00, 0x02, 0x05, 0x05, 0x00, 0x03, 0x07, 0x01, 0x01
        /*0010*/ 	.byte	0x02, 0x03, 0x00, 0x00, 0x02, 0x06, 0x01, 0x00, 0x04, 0x0b, 0x08, 0x00, 0x01, 0x00, 0x00, 0x00
        /*0020*/ 	.byte	0x00, 0x00, 0x00, 0x00


//--------------------- .nv.info._Z8kernel2DPiS_PdiS_ --------------------------
	.section	.nv.info._Z8kernel2DPiS_PdiS_,"",@"SHT_CUDA_INFO"
	.sectionflags	@""
	.align	4


	//----- nvinfo : EIATTR_CUDA_API_VERSION
	.align		4
        /*0000*/ 	.byte	0x04, 0x37
        /*0002*/ 	.short	(.L_7 - .L_6)
.L_6:
        /*0004*/ 	.word	0x00000082


	//----- nvinfo : EIATTR_KPARAM_INFO
	.align		4
.L_7:
        /*0008*/ 	.byte	0x04, 0x17
        /*000a*/ 	.short	(.L_9 - .L_8)
.L_8:
        /*000c*/ 	.word	0x00000000
        /*0010*/ 	.short	0x0004
        /*0012*/ 	.short	0x0020
        /*0014*/ 	.byte	0x00, 0xf5, 0x21, 0x00


	//----- nvinfo : EIATTR_KPARAM_INFO
	.align		4
.L_9:
        /*0018*/ 	.byte	0x04, 0x17
        /*001a*/ 	.short	(.L_11 - .L_10)
.L_10:
        /*001c*/ 	.word	0x00000000
        /*0020*/ 	.short	0x0003
        /*0022*/ 	.short	0x0018
        /*0024*/ 	.byte	0x00, 0xf0, 0x11, 0x00


	//----- nvinfo : EIATTR_KPARAM_INFO
	.align		4
.L_11:
        /*0028*/ 	.byte	0x04, 0x17
        /*002a*/ 	.short	(.L_13 - .L_12)
.L_12:
        /*002c*/ 	.word	0x00000000
        /*0030*/ 	.short	0x0002
        /*0032*/ 	.short	0x0010
        /*0034*/ 	.byte	0x00, 0xf5, 0x21, 0x00


	//----- nvinfo : EIATTR_KPARAM_INFO
	.align		4
.L_13:
        /*0038*/ 	.byte	0x04, 0x17
        /*003a*/ 	.short	(.L_15 - .L_14)
.L_14:
        /*003c*/ 	.word	0x00000000
        /*0040*/ 	.short	0x0001
        /*0042*/ 	.short	0x0008
        /*0044*/ 	.byte	0x00, 0xf5, 0x21, 0x00


	//----- nvinfo : EIATTR_KPARAM_INFO
	.align		4
.L_15:
        /*0048*/ 	.byte	0x04, 0x17
        /*004a*/ 	.short	(.L_17 - .L_16)
.L_16:
        /*004c*/ 	.word	0x00000000
        /*0050*/ 	.short	0x0000
        /*0052*/ 	.short	0x0000
        /*0054*/ 	.byte	0x00, 0xf5, 0x21, 0x00


	//----- nvinfo : EIATTR_SPARSE_MMA_MASK
	.align		4
.L_17:
        /*0058*/ 	.byte	0x03, 0x50
        /*005a*/ 	.short	0x0000


	//----- nvinfo : EIATTR_MAXREG_COUNT
	.align		4
        /*005c*/ 	.byte	0x03, 0x1b
        /*005e*/ 	.short	0x00ff


	//----- nvinfo : EIATTR_MERCURY_ISA_VERSION
	.align		4
        /*0060*/ 	.byte	0x03, 0x5f
        /*0062*/ 	.short	0x0101


	//----- nvinfo : EIATTR_VRC_CTA_INIT_COUNT
	.align		4
        /*0064*/ 	.byte	0x02, 0x4a
	.zero		1
	.zero		1


	//----- nvinfo : EIATTR_EXIT_INSTR_OFFSETS
	.align		4
        /*0068*/ 	.byte	0x04, 0x1c
        /*006a*/ 	.short	(.L_19 - .L_18)


	//   ....[0]....
.L_18:
        /*006c*/ 	.word	0x000000c0


	//   ....[1]....
        /*0070*/ 	.word	0x00001820


	//   ....[2]....
        /*0074*/ 	.word	0x000018f0


	//   ....[3]....
        /*0078*/ 	.word	0x00001910


	//   ....[4]....
        /*007c*/ 	.word	0x000019c0


	//----- nvinfo : EIATTR_CRS_STACK_SIZE
	.align		4
.L_19:
        /*0080*/ 	.byte	0x04, 0x1e
        /*0082*/ 	.short	(.L_21 - .L_20)
.L_20:
        /*0084*/ 	.word	0x00000000


	//----- nvinfo : EIATTR_CBANK_PARAM_SIZE
	.align		4
.L_21:
        /*0088*/ 	.byte	0x03, 0x19
        /*008a*/ 	.short	0x0028


	//----- nvinfo : EIATTR_PARAM_CBANK
	.align		4
        /*008c*/ 	.byte	0x04, 0x0a
        /*008e*/ 	.short	(.L_23 - .L_22)
	.align		4
.L_22:
        /*0090*/ 	.word	index@(.nv.constant0._Z8kernel2DPiS_PdiS_)
        /*0094*/ 	.short	0x0380
        /*0096*/ 	.short	0x0028


	//----- nvinfo : EIATTR_SW_WAR
	.align		4
.L_23:
        /*0098*/ 	.byte	0x04, 0x36
        /*009a*/ 	.short	(.L_25 - .L_24)
.L_24:
        /*009c*/ 	.word	0x00000008
.L_25:


//--------------------- .nv.callgraph             --------------------------
	.section	.nv.callgraph,"",@"SHT_CUDA_CALLGRAPH"
	.align	4
	.sectionentsize	8
	.align		4
        /*0000*/ 	.word	0x00000000
	.align		4
        /*0004*/ 	.word	0xffffffff
	.align		4
        /*0008*/ 	.word	0x00000000
	.align		4
        /*000c*/ 	.word	0xfffffffe
	.align		4
        /*0010*/ 	.word	0x00000000
	.align		4
        /*0014*/ 	.word	0xfffffffd
	.align		4
        /*0018*/ 	.word	0x00000000
	.align		4
        /*001c*/ 	.word	0xfffffffc


//--------------------- .text._Z8kernel2DPiS_PdiS_ --------------------------
	.section	.text._Z8kernel2DPiS_PdiS_,"ax",@progbits
	.align	128
        .global         _Z8kernel2DPiS_PdiS_
        .type           _Z8kernel2DPiS_PdiS_,@function
        .size           _Z8kernel2DPiS_PdiS_,(.L_x_3 - _Z8kernel2DPiS_PdiS_)
        .other          _Z8kernel2DPiS_PdiS_,@"STO_CUDA_ENTRY STV_DEFAULT"
_Z8kernel2DPiS_PdiS_:
.text._Z8kernel2DPiS_PdiS_:
[----:B------:R-:W-:Y:S01]  /*0000*/  LDC R1, c[0x0][0x37c] ;  /* 0x0000df00ff017b82 */ /* 0x000fe20000000800 */
[----:B------:R-:W0:Y:S07]  /*0010*/  S2R R2, SR_TID.X ;  /* 0x0000000000027919 */ /* 0x000e2e0000002100 */
[----:B------:R-:W0:Y:S01]  /*0020*/  S2UR UR4, SR_CTAID.X ;  /* 0x00000000000479c3 */ /* 0x000e220000002500 */
[----:B------:R-:W1:Y:S07]  /*0030*/  S2R R5, SR_TID.Y ;  /* 0x0000000000057919 */ /* 0x000e6e0000002200 */
[----:B------:R-:W0:Y:S08]  /*0040*/  LDC R3, c[0x0][0x360] ;  /* 0x0000d800ff037b82 */ /* 0x000e300000000800 */
[----:B------:R-:W1:Y:S08]  /*0050*/  S2UR UR5, SR_CTAID.Y ;  /* 0x00000000000579c3 */ /* 0x000e700000002600 */
[----:B------:R-:W1:Y:S08]  /*0060*/  LDC R4, c[0x0][0x364] ;  /* 0x0000d900ff047b82 */ /* 0x000e700000000800 */
[----:B------:R-:W2:Y:S01]  /*0070*/  LDC R0, c[0x0][0x398] ;  /* 0x0000e600ff007b82 */ /* 0x000ea20000000800 */
[----:B0-----:R-:W-:-:S02]  /*0080*/  IMAD R3, R3, UR4, R2 ;  /* 0x0000000403037c24 */ /* 0x001fc4000f8e0202 */
[----:B-1----:R-:W-:-:S05]  /*0090*/  IMAD R2, R4, UR5, R5 ;  /* 0x0000000504027c24 */ /* 0x002fca000f8e0205 */
[----:B------:R-:W-:-:S04]  /*00a0*/  VIMNMX R5, PT, PT, R3, R2, !PT ;  /* 0x0000000203057248 */ /* 0x000fc80007fe0100 */
[----:B--2---:R-:W-:-:S13]  /*00b0*/  ISETP.GE.AND P0, PT, R5, R0, PT ;  /* 0x000000000500720c */ /* 0x004fda0003f06270 */
[----:B------:R-:W-:Y:S05]  /*00c0*/  @P0 EXIT ;  /* 0x000000000000094d */ /* 0x000fea0003800000 */
[-C--:B------:R-:W-:Y:S01]  /*00d0*/  IABS R20, R0.reuse ;  /* 0x0000000000147213 */ /* 0x080fe20000000000 */
[----:B------:R-:W0:Y:S01]  /*00e0*/  I2F.U32.RP R7, R0 ;  /* 0x0000000000077306 */ /* 0x000e220000209000 */
[--C-:B------:R-:W-:Y:S01]  /*00f0*/  IMAD.IADD R8, R3, 0x1, R0.reuse ;  /* 0x0000000103087824 */ /* 0x100fe200078e0200 */
[----:B------:R-:W-:Y:S01]  /*0100*/  LOP3.LUT R24, RZ, R0, RZ, 0x33, !PT ;  /* 0x00000000ff187212 */ /* 0x000fe200078e33ff */
[----:B------:R-:W-:Y:S01]  /*0110*/  IMAD.IADD R22, R2, 0x1, R0 ;  /* 0x0000000102167824 */ /* 0x000fe200078e0200 */
[----:B------:R-:W1:Y:S01]  /*0120*/  LDCU.64 UR6, c[0x0][0x388] ;  /* 0x00007100ff0677ac */ /* 0x000e620008000a00 */
[----:B------:R-:W-:Y:S02]  /*0130*/  VIADD R8, R8, 0xfffffffe ;  /* 0xfffffffe08087836 */ /* 0x000fe40000000000 */
[----:B------:R-:W-:Y:S01]  /*0140*/  VIADD R9, R22, 0xfffffffe ;  /* 0xfffffffe16097836 */ /* 0x000fe20000000000 */
[----:B------:R-:W2:Y:S01]  /*0150*/  I2F.RP R6, R20 ;  /* 0x0000001400067306 */ /* 0x000ea20000209400 */
[----:B------:R-:W3:Y:S01]  /*0160*/  LDCU.64 UR4, c[0x0][0x358] ;  /* 0x00006b00ff0477ac */ /* 0x000ee20008000a00 */
[----:B------:R-:W-:-:S02]  /*0170*/  ISETP.GE.AND P2, PT, R8, RZ, PT ;  /* 0x000000ff0800720c */ /* 0x000fc40003f46270 */
[----:B------:R-:W-:-:S04]  /*0180*/  IABS R13, R9 ;  /* 0x00000009000d7213 */ /* 0x000fc80000000000 */
[----:B0-----:R-:W0:Y:S08]  /*0190*/  MUFU.RCP R7, R7 ;  /* 0x0000000700077308 */ /* 0x001e300000001000 */
[----:B--2---:R-:W2:Y:S01]  /*01a0*/  MUFU.RCP R6, R6 ;  /* 0x0000000600067308 */ /* 0x004ea20000001000 */
[----:B0-----:R-:W-:-:S07]  /*01b0*/  VIADD R7, R7, 0xffffffe ;  /* 0x0ffffffe07077836 */ /* 0x001fce0000000000 */
[----:B------:R-:W0:Y:S01]  /*01c0*/  F2I.FTZ.U32.TRUNC.NTZ R7, R7 ;  /* 0x0000000700077305 */ /* 0x000e22000021f000 */
[----:B--2---:R-:W-:Y:S01]  /*01d0*/  VIADD R4, R6, 0xffffffe ;  /* 0x0ffffffe06047836 */ /* 0x004fe20000000000 */
[----:B------:R-:W-:-:S06]  /*01e0*/  IABS R6, R8 ;  /* 0x0000000800067213 */ /* 0x000fcc0000000000 */
[----:B------:R2:W4:Y:S01]  /*01f0*/  F2I.FTZ.U32.TRUNC.NTZ R5, R4 ;  /* 0x0000000400057305 */ /* 0x000522000021f000 */
[----:B0-----:R-:W-:Y:S02]  /*0200*/  IMAD.MOV R15, RZ, RZ, -R7 ;  /* 0x000000ffff0f7224 */ /* 0x001fe400078e0a07 */
[----:B--2---:R-:W-:Y:S02]  /*0210*/  IMAD.MOV.U32 R4, RZ, RZ, RZ ;  /* 0x000000ffff047224 */ /* 0x004fe400078e00ff */
[----:B------:R-:W-:Y:S02]  /*0220*/  IMAD R15, R15, R0, RZ ;  /* 0x000000000f0f7224 */ /* 0x000fe400078e02ff */
[----:B----4-:R-:W-:-:S04]  /*0230*/  IMAD.MOV R11, RZ, RZ, -R5 ;  /* 0x000000ffff0b7224 */ /* 0x010fc800078e0a05 */
[----:B------:R-:W-:-:S04]  /*0240*/  IMAD R11, R11, R20, RZ ;  /* 0x000000140b0b7224 */ /* 0x000fc800078e02ff */
[----:B------:R-:W-:-:S04]  /*0250*/  IMAD.HI.U32 R5, R5, R11, R4 ;  /* 0x0000000b05057227 */ /* 0x000fc800078e0004 */
[----:B------:R-:W-:Y:S02]  /*0260*/  IMAD.MOV.U32 R11, RZ, RZ, R6 ;  /* 0x000000ffff0b7224 */ /* 0x000fe400078e0006 */
[----:B------:R-:W-:-:S04]  /*0270*/  IMAD.HI.U32 R6, R5, R13, RZ ;  /* 0x0000000d05067227 */ /* 0x000fc800078e00ff */
[----:B------:R-:W-:-:S04]  /*0280*/  IMAD.HI.U32 R4, R5, R11, RZ ;  /* 0x0000000b05047227 */ /* 0x000fc800078e00ff */
[----:B------:R-:W-:Y:S02]  /*0290*/  IMAD.MOV R4, RZ, RZ, -R4 ;  /* 0x000000ffff047224 */ /* 0x000fe400078e0a04 */
[----:B------:R-:W-:Y:S02]  /*02a0*/  IMAD.MOV R6, RZ, RZ, -R6 ;  /* 0x000000ffff067224 */ /* 0x000fe400078e0a06 */
[C---:B------:R-:W-:Y:S02]  /*02b0*/  IMAD R11, R20.reuse, R4, R11 ;  /* 0x00000004140b7224 */ /* 0x040fe400078e020b */
[C---:B------:R-:W-:Y:S02]  /*02c0*/  IMAD R13, R20.reuse, R6, R13 ;  /* 0x00000006140d7224 */ /* 0x040fe400078e020d */
[----:B------:R-:W-:Y:S01]  /*02d0*/  IMAD.MOV.U32 R6, RZ, RZ, RZ ;  /* 0x000000ffff067224 */ /* 0x000fe200078e00ff */
[C---:B------:R-:W-:Y:S02]  /*02e0*/  ISETP.GT.U32.AND P0, PT, R20.reuse, R11, PT ;  /* 0x0000000b1400720c */ /* 0x040fe40003f04070 */
[----:B------:R-:W-:Y:S01]  /*02f0*/  ISETP.GT.U32.AND P1, PT, R20, R13, PT ;  /* 0x0000000d1400720c */ /* 0x000fe20003f24070 */
[----:B------:R-:W-:-:S04]  /*0300*/  IMAD.HI.U32 R6, R7, R15, R6 ;  /* 0x0000000f07067227 */ /* 0x000fc800078e0006 */
[----:B------:R-:W-:-:S04]  /*0310*/  VIADD R7, R22, 0xffffffff ;  /* 0xffffffff16077836 */ /* 0x000fc80000000000 */
[----:B------:R-:W-:-:S04]  /*0320*/  IMAD.HI.U32 R4, R6, R7, RZ ;  /* 0x0000000706047227 */ /* 0x000fc800078e00ff */
[--C-:B------:R-:W-:Y:S02]  /*0330*/  @!P0 IMAD.IADD R11, R11, 0x1, -R20.reuse ;  /* 0x000000010b0b8824 */ /* 0x100fe400078e0a14 */
[----:B------:R-:W-:Y:S01]  /*0340*/  @!P1 IMAD.IADD R13, R13, 0x1, -R20 ;  /* 0x000000010d0d9824 */ /* 0x000fe200078e0a14 */
[----:B------:R-:W-:Y:S01]  /*0350*/  ISETP.GE.AND P1, PT, R9, RZ, PT ;  /* 0x000000ff0900720c */ /* 0x000fe20003f26270 */
[----:B------:R-:W-:Y:S01]  /*0360*/  IMAD.MOV R4, RZ, RZ, -R4 ;  /* 0x000000ffff047224 */ /* 0x000fe200078e0a04 */
[C---:B------:R-:W-:Y:S02]  /*0370*/  ISETP.GT.U32.AND P0, PT, R20.reuse, R11, PT ;  /* 0x0000000b1400720c */ /* 0x040fe40003f04070 */
[----:B------:R-:W-:Y:S01]  /*0380*/  ISETP.GT.U32.AND P3, PT, R20, R13, PT ;  /* 0x0000000d1400720c */ /* 0x000fe20003f64070 */
[----:B------:R-:W-:-:S10]  /*0390*/  IMAD R9, R0, R4, R7 ;  /* 0x0000000400097224 */ /* 0x000fd400078e0207 */
[--C-:B------:R-:W-:Y:S01]  /*03a0*/  @!P0 IMAD.IADD R11, R11, 0x1, -R20.reuse ;  /* 0x000000010b0b8824 */ /* 0x100fe200078e0a14 */
[----:B------:R-:W-:Y:S01]  /*03b0*/  ISETP.NE.AND P0, PT, R0, RZ, PT ;  /* 0x000000ff0000720c */ /* 0x000fe20003f05270 */
[----:B------:R-:W-:Y:S02]  /*03c0*/  @!P3 IMAD.IADD R13, R13, 0x1, -R20 ;  /* 0x000000010d0db824 */ /* 0x000fe400078e0a14 */
[----:B------:R-:W-:Y:S01]  /*03d0*/  @!P2 IMAD.MOV R11, RZ, RZ, -R11 ;  /* 0x000000ffff0ba224 */ /* 0x000fe200078e0a0b */
[----:B------:R-:W-:Y:S01]  /*03e0*/  ISETP.GE.U32.AND P2, PT, R9, R0, PT ;  /* 0x000000000900720c */ /* 0x000fe20003f46070 */
[----:B------:R-:W-:-:S03]  /*03f0*/  @!P1 IMAD.MOV R13, RZ, RZ, -R13 ;  /* 0x000000ffff0d9224 */ /* 0x000fc600078e0a0d */
[C---:B------:R-:W-:Y:S02]  /*0400*/  SEL R7, R24.reuse, R11, !P0 ;  /* 0x0000000b18077207 */ /* 0x040fe40004000000 */
[----:B------:R-:W-:Y:S01]  /*0410*/  SEL R4, R24, R13, !P0 ;  /* 0x0000000d18047207 */ /* 0x000fe20004000000 */
[----:B------:R-:W0:Y:S02]  /*0420*/  LDC.64 R10, c[0x0][0x390] ;  /* 0x0000e400ff0a7b82 */ /* 0x000e240000000a00 */
[----:B------:R-:W-:Y:S01]  /*0430*/  IMAD R7, R7, R0, RZ ;  /* 0x0000000007077224 */ /* 0x000fe200078e02ff */
[----:B------:R-:W-:-:S03]  /*0440*/  SHF.R.S32.HI R23, RZ, 0x1f, R4 ;  /* 0x0000001fff177819 */ /* 0x000fc60000011404 */
[----:B------:R-:W-:Y:S01]  /*0450*/  @P2 IMAD.IADD R9, R9, 0x1, -R0 ;  /* 0x0000000109092824 */ /* 0x000fe200078e0a00 */
[----:B------:R-:W-:Y:S02]  /*0460*/  SHF.R.S32.HI R18, RZ, 0x1f, R7 ;  /* 0x0000001fff127819 */ /* 0x000fe40000011407 */
[----:B------:R-:W-:Y:S02]  /*0470*/  IADD3 R8, P1, PT, R7, R4, RZ ;  /* 0x0000000407087210 */ /* 0x000fe40007f3e0ff */
[----:B------:R-:W-:-:S03]  /*0480*/  ISETP.GE.U32.AND P2, PT, R9, R0, PT ;  /* 0x000000000900720c */ /* 0x000fc60003f46070 */
[----:B------:R-:W-:Y:S01]  /*0490*/  IMAD.X R13, R18, 0x1, R23, P1 ;  /* 0x00000001120d7824 */ /* 0x000fe200008e0617 */
[----:B-1----:R-:W-:-:S04]  /*04a0*/  LEA R26, P1, R8, UR6, 0x2 ;  /* 0x00000006081a7c11 */ /* 0x002fc8000f8210ff */
[----:B------:R-:W-:-:S05]  /*04b0*/  LEA.HI.X R27, R8, UR7, R13, 0x2, P1 ;  /* 0x00000007081b7c11 */ /* 0x000fca00088f140d */
[----:B---3--:R-:W2:Y:S01]  /*04c0*/  LDG.E R26, desc[UR4][R26.64] ;  /* 0x000000041a1a7981 */ /* 0x008ea2000c1e1900 */
[----:B------:R-:W-:Y:S01]  /*04d0*/  @P2 IMAD.IADD R9, R9, 0x1, -R0 ;  /* 0x0000000109092824 */ /* 0x000fe200078e0a00 */
[----:B------:R-:W-:Y:S02]  /*04e0*/  ISETP.NE.U32.AND P1, PT, R0, RZ, PT ;  /* 0x000000ff0000720c */ /* 0x000fe40003f25070 */
[----:B0-----:R-:W3:Y:S02]  /*04f0*/  LDG.E.64 R16, desc[UR4][R10.64] ;  /* 0x000000040a107981 */ /* 0x001ee4000c1e1b00 */
[----:B------:R-:W-:-:S04]  /*0500*/  SEL R8, R24, R9, !P1 ;  /* 0x0000000918087207 */ /* 0x000fc80004800000 */
[----:B------:R-:W-:-:S05]  /*0510*/  IADD3 R9, P2, PT, R7, R8, RZ ;  /* 0x0000000807097210 */ /* 0x000fca0007f5e0ff */
[----:B------:R-:W-:Y:S01]  /*0520*/  IMAD.X R12, RZ, RZ, R18, P2 ;  /* 0x000000ffff0c7224 */ /* 0x000fe200010e0612 */
[----:B------:R-:W-:-:S04]  /*0530*/  LEA R14, P2, R9, UR6, 0x2 ;  /* 0x00000006090e7c11 */ /* 0x000fc8000f8410ff */
[----:B------:R-:W-:Y:S02]  /*0540*/  LEA.HI.X R15, R9, UR7, R12, 0x2, P2 ;  /* 0x00000007090f7c11 */ /* 0x000fe400090f140c */
[----:B------:R-:W4:Y:S04]  /*0550*/  LDG.E.64 R12, desc[UR4][R10.64+0x8] ;  /* 0x000008040a0c7981 */ /* 0x000f28000c1e1b00 */
[----:B------:R2:W5:Y:S01]  /*0560*/  LDG.E R25, desc[UR4][R14.64] ;  /* 0x000000040e197981 */ /* 0x000562000c1e1900 */
[----:B------:R-:W-:-:S05]  /*0570*/  IABS R9, R22 ;  /* 0x0000001600097213 */ /* 0x000fca0000000000 */
[----:B------:R-:W-:-:S04]  /*0580*/  IMAD.HI.U32 R5, R5, R9, RZ ;  /* 0x0000000905057227 */ /* 0x000fc800078e00ff */
[----:B------:R-:W-:-:S04]  /*0590*/  IMAD.MOV R5, RZ, RZ, -R5 ;  /* 0x000000ffff057224 */ /* 0x000fc800078e0a05 */
[----:B------:R-:W-:-:S05]  /*05a0*/  IMAD R5, R20, R5, R9 ;  /* 0x0000000514057224 */ /* 0x000fca00078e0209 */
[----:B------:R-:W-:Y:S02]  /*05b0*/  ISETP.GT.U32.AND P2, PT, R20, R5, PT ;  /* 0x000000051400720c */ /* 0x000fe40003f44070 */
[----:B------:R-:W-:-:S11]  /*05c0*/  ISETP.GE.AND P3, PT, R22, RZ, PT ;  /* 0x000000ff1600720c */ /* 0x000fd60003f66270 */
[----:B------:R-:W-:-:S05]  /*05d0*/  @!P2 IMAD.IADD R5, R5, 0x1, -R20 ;  /* 0x000000010505a824 */ /* 0x000fca00078e0a14 */
[----:B------:R-:W-:Y:S01]  /*05e0*/  ISETP.GT.U32.AND P2, PT, R20, R5, PT ;  /* 0x000000051400720c */ /* 0x000fe20003f44070 */
[----:B------:R-:W-:-:S12]  /*05f0*/  VIADD R21, R22, 0x1 ;  /* 0x0000000116157836 */ /* 0x000fd80000000000 */
[----:B------:R-:W-:-:S04]  /*0600*/  @!P2 IMAD.IADD R5, R5, 0x1, -R20 ;  /* 0x000000010505a824 */ /* 0x000fc800078e0a14 */
[----:B------:R-:W-:-:S05]  /*0610*/  @!P3 IMAD.MOV R5, RZ, RZ, -R5 ;  /* 0x000000ffff05b224 */ /* 0x000fca00078e0a05 */
[----:B------:R-:W-:-:S04]  /*0620*/  SEL R5, R24, R5, !P0 ;  /* 0x0000000518057207 */ /* 0x000fc80004000000 */
[----:B------:R-:W-:Y:S02]  /*0630*/  SHF.R.S32.HI R9, RZ, 0x1f, R5 ;  /* 0x0000001fff097819 */ /* 0x000fe40000011405 */
[----:B------:R-:W-:Y:S01]  /*0640*/  IADD3 R19, P2, PT, R7, R5, RZ ;  /* 0x0000000507137210 */ /* 0x000fe20007f5e0ff */
[----:B--2---:R0:W3:Y:S02]  /*0650*/  I2F.F64 R14, R26 ;  /* 0x0000001a000e7312 */ /* 0x0040e40000201c00 */
[----:B0-----:R-:W2:Y:S01]  /*0660*/  LDG.E.64 R26, desc[UR4][R10.64+0x10] ;  /* 0x000010040a1a7981 */ /* 0x001ea2000c1e1b00 */
[----:B---3--:R-:W-:Y:S01]  /*0670*/  DFMA R14, R16, R14, RZ ;  /* 0x0000000e100e722b */ /* 0x008fe200000000ff */
[----:B------:R-:W-:-:S04]  /*0680*/  IMAD.HI.U32 R16, R6, R21, RZ ;  /* 0x0000001506107227 */ /* 0x000fc800078e00ff */
[----:B------:R-:W-:Y:S02]  /*0690*/  IMAD.MOV R16, RZ, RZ, -R16 ;  /* 0x000000ffff107224 */ /* 0x000fe400078e0a10 */
[----:B------:R-:W-:Y:S01]  /*06a0*/  IMAD.X R17, R18, 0x1, R9, P2 ;  /* 0x0000000112117824 */ /* 0x000fe200010e0609 */
[----:B------:R-:W-:Y:S01]  /*06b0*/  LEA R28, P2, R19, UR6, 0x2 ;  /* 0x00000006131c7c11 */ /* 0x000fe2000f8410ff */
[----:B------:R-:W-:-:S03]  /*06c0*/  IMAD R21, R0, R16, R21 ;  /* 0x0000001000157224 */ /* 0x000fc600078e0215 */
[----:B------:R-:W-:Y:S02]  /*06d0*/  LEA.HI.X R29, R19, UR7, R17, 0x2, P2 ;  /* 0x00000007131d7c11 */ /* 0x000fe400090f1411 */
[C---:B------:R-:W-:Y:S01]  /*06e0*/  ISETP.GE.U32.AND P2, PT, R21.reuse, R0, PT ;  /* 0x000000001500720c */ /* 0x040fe20003f46070 */
[----:B-----5:R-:W4:Y:S02]  /*06f0*/  I2F.F64 R16, R25 ;  /* 0x0000001900107312 */ /* 0x020f240000201c00 */
[----:B------:R0:W3:Y:S10]  /*0700*/  LDG.E R19, desc[UR4][R28.64] ;  /* 0x000000041c137981 */ /* 0x0000f4000c1e1900 */
[----:B------:R-:W-:-:S05]  /*0710*/  @P2 IMAD.IADD R21, R21, 0x1, -R0 ;  /* 0x0000000115152824 */ /* 0x000fca00078e0a00 */
[----:B------:R-:W-:Y:S01]  /*0720*/  ISETP.GE.U32.AND P2, PT, R21, R0, PT ;  /* 0x000000001500720c */ /* 0x000fe20003f46070 */
[----:B----4-:R-:W-:-:S12]  /*0730*/  DFMA R16, R12, R16, R14 ;  /* 0x000000100c10722b */ /* 0x010fd8000000000e */
[----:B------:R-:W-:-:S05]  /*0740*/  @P2 IMAD.IADD R21, R21, 0x1, -R0 ;  /* 0x0000000115152824 */ /* 0x000fca00078e0a00 */
[----:B------:R-:W-:-:S04]  /*0750*/  SEL R21, R24, R21, !P1 ;  /* 0x0000001518157207 */ /* 0x000fc80004800000 */
[----:B------:R-:W-:-:S05]  /*0760*/  IADD3 R13, P2, PT, R7, R21, RZ ;  /* 0x00000015070d7210 */ /* 0x000fca0007f5e0ff */
[----:B------:R-:W-:Y:S01]  /*0770*/  IMAD.X R14, RZ, RZ, R18, P2 ;  /* 0x000000ffff0e7224 */ /* 0x000fe200010e0612 */
[----:B------:R-:W-:-:S04]  /*0780*/  LEA R12, P2, R13, UR6, 0x2 ;  /* 0x000000060d0c7c11 */ /* 0x000fc8000f8410ff */
[----:B------:R-:W-:Y:S02]  /*0790*/  LEA.HI.X R13, R13, UR7, R14, 0x2, P2 ;  /* 0x000000070d0d7c11 */ /* 0x000fe400090f140e */
[----:B------:R-:W4:Y:S04]  /*07a0*/  LDG.E.64 R14, desc[UR4][R10.64+0x18] ;  /* 0x000018040a0e7981 */ /* 0x000f28000c1e1b00 */
[----:B------:R1:W5:Y:S01]  /*07b0*/  LDG.E R25, desc[UR4][R12.64] ;  /* 0x000000040c197981 */ /* 0x000362000c1e1900 */
[----:B0-----:R-:W-:-:S04]  /*07c0*/  VIADD R29, R22, 0x2 ;  /* 0x00000002161d7836 */ /* 0x001fc80000000000 */
[----:B------:R-:W-:-:S04]  /*07d0*/  IMAD.HI.U32 R6, R6, R29, RZ ;  /* 0x0000001d06067227 */ /* 0x000fc800078e00ff */
[----:B------:R-:W-:-:S04]  /*07e0*/  IMAD.MOV R6, RZ, RZ, -R6 ;  /* 0x000000ffff067224 */ /* 0x000fc800078e0a06 */
[----:B------:R-:W-:-:S05]  /*07f0*/  IMAD R29, R0, R6, R29 ;  /* 0x00000006001d7224 */ /* 0x000fca00078e021d */
[----:B------:R-:W-:-:S13]  /*0800*/  ISETP.GE.U32.AND P2, PT, R29, R0, PT ;  /* 0x000000001d00720c */ /* 0x000fda0003f46070 */
[----:B------:R-:W-:-:S05]  /*0810*/  @P2 IMAD.IADD R29, R29, 0x1, -R0 ;  /* 0x000000011d1d2824 */ /* 0x000fca00078e0a00 */
[----:B------:R-:W-:-:S13]  /*0820*/  ISETP.GE.U32.AND P2, PT, R29, R0, PT ;  /* 0x000000001d00720c */ /* 0x000fda0003f46070 */
[----:B------:R-:W-:-:S05]  /*0830*/  @P2 IMAD.IADD R29, R29, 0x1, -R0 ;  /* 0x000000011d1d2824 */ /* 0x000fca00078e0a00 */
[----:B------:R-:W-:-:S04]  /*0840*/  SEL R6, R24, R29, !P1 ;  /* 0x0000001d18067207 */ /* 0x000fc80004800000 */
[----:B------:R-:W-:-:S05]  /*0850*/  IADD3 R7, P1, PT, R7, R6, RZ ;  /* 0x0000000607077210 */ /* 0x000fca0007f3e0ff */
[----:B------:R-:W-:Y:S01]  /*0860*/  IMAD.X R18, RZ, RZ, R18, P1 ;  /* 0x000000ffff127224 */ /* 0x000fe200008e0612 */
[----:B-1----:R-:W-:-:S04]  /*0870*/  LEA R12, P1, R7, UR6, 0x2 ;  /* 0x00000006070c7c11 */ /* 0x002fc8000f8210ff */
[----:B------:R-:W-:-:S05]  /*0880*/  LEA.HI.X R13, R7, UR7, R18, 0x2, P1 ;  /* 0x00000007070d7c11 */ /* 0x000fca00088f1412 */
[----:B------:R-:W4:Y:S04]  /*0890*/  LDG.E R18, desc[UR4][R12.64] ;  /* 0x000000040c127981 */ /* 0x000f28000c1e1900 */
[----:B------:R-:W4:Y:S01]  /*08a0*/  LDG.E.64 R12, desc[UR4][R10.64+0x20] ;  /* 0x000020040a0c7981 */ /* 0x000f22000c1e1b00 */
[----:B------:R-:W0:Y:S08]  /*08b0*/  I2F.RP R22, R20 ;  /* 0x0000001400167306 */ /* 0x000e300000209400 */
[----:B0-----:R-:W0:Y:S08]  /*08c0*/  MUFU.RCP R22, R22 ;  /* 0x0000001600167308 */ /* 0x001e300000001000 */
[----:B---3--:R-:W2:Y:S02]  /*08d0*/  I2F.F64 R28, R19 ;  /* 0x00000013001c7312 */ /* 0x008ea40000201c00 */
[----:B--2---:R-:W-:Y:S01]  /*08e0*/  DFMA R26, R26, R28, R16 ;  /* 0x0000001c1a1a722b */ /* 0x004fe20000000010 */
[----:B0-----:R-:W-:-:S05]  /*08f0*/  VIADD R16, R22, 0xffffffe ;  /* 0x0ffffffe16107836 */ /* 0x001fca0000000000 */
[----:B------:R-:W0:Y:S02]  /*0900*/  F2I.FTZ.U32.TRUNC.NTZ R17, R16 ;  /* 0x0000001000117305 */ /* 0x000e24000021f000 */
[----:B0-----:R-:W-:-:S06]  /*0910*/  IMAD.MOV R7, RZ, RZ, -R17 ;  /* 0x000000ffff077224 */ /* 0x001fcc00078e0a11 */
[----:B-----5:R-:W4:Y:S01]  /*0920*/  I2F.F64 R28, R25 ;  /* 0x00000019001c7312 */ /* 0x020f220000201c00 */
[----:B------:R-:W-:Y:S01]  /*0930*/  IMAD.MOV.U32 R16, RZ, RZ, RZ ;  /* 0x000000ffff107224 */ /* 0x000fe200078e00ff */
[----:B----4-:R-:W-:Y:S01]  /*0940*/  DFMA R14, R14, R28, R26 ;  /* 0x0000001c0e0e722b */ /* 0x010fe2000000001a */
[----:B------:R-:W-:Y:S02]  /*0950*/  IMAD.MOV.U32 R27, RZ, RZ, R7 ;  /* 0x000000ffff1b7224 */ /* 0x000fe400078e0007 */
[----:B------:R-:W-:Y:S02]  /*0960*/  IMAD.IADD R7, R3, 0x1, R0 ;  /* 0x0000000103077824 */ /* 0x000fe400078e0200 */
[----:B------:R-:W-:Y:S02]  /*0970*/  IMAD R27, R27, R20, RZ ;  /* 0x000000141b1b7224 */ /* 0x000fe400078e02ff */
[----:B------:R-:W-:Y:S02]  /*0980*/  VIADD R19, R7, 0xffffffff ;  /* 0xffffffff07137836 */ /* 0x000fe40000000000 */
[----:B------:R-:W-:-:S03]  /*0990*/  IMAD.HI.U32 R22, R17, R27, R16 ;  /* 0x0000001b11167227 */ /* 0x000fc600078e0010 */
[----:B------:R-:W-:-:S05]  /*09a0*/  IABS R17, R19 ;  /* 0x0000001300117213 */ /* 0x000fca0000000000 */
[----:B------:R-:W-:-:S04]  /*09b0*/  IMAD.HI.U32 R16, R22, R17, RZ ;  /* 0x0000001116107227 */ /* 0x000fc800078e00ff */
[----:B------:R-:W-:-:S04]  /*09c0*/  IMAD.MOV R16, RZ, RZ, -R16 ;  /* 0x000000ffff107224 */ /* 0x000fc800078e0a10 */
[----:B------:R-:W-:-:S05]  /*09d0*/  IMAD R17, R20, R16, R17 ;  /* 0x0000001014117224 */ /* 0x000fca00078e0211 */
[----:B------:R-:W-:Y:S02]  /*09e0*/  ISETP.GT.U32.AND P1, PT, R20, R17, PT ;  /* 0x000000111400720c */ /* 0x000fe40003f24070 */
[----:B------:R-:W-:-:S11]  /*09f0*/  ISETP.GE.AND P2, PT, R19, RZ, PT ;  /* 0x000000ff1300720c */ /* 0x000fd60003f46270 */
[----:B------:R-:W-:-:S05]  /*0a00*/  @!P1 IMAD.IADD R17, R17, 0x1, -R20 ;  /* 0x0000000111119824 */ /* 0x000fca00078e0a14 */
[----:B------:R-:W-:-:S13]  /*0a10*/  ISETP.GT.U32.AND P1, PT, R20, R17, PT ;  /* 0x000000111400720c */ /* 0x000fda0003f24070 */
[----:B------:R-:W-:-:S04]  /*0a20*/  @!P1 IMAD.IADD R17, R17, 0x1, -R20 ;  /* 0x0000000111119824 */ /* 0x000fc800078e0a14 */
[----:B------:R-:W-:-:S05]  /*0a30*/  @!P2 IMAD.MOV R17, RZ, RZ, -R17 ;  /* 0x000000ffff11a224 */ /* 0x000fca00078e0a11 */
[----:B------:R-:W-:-:S05]  /*0a40*/  SEL R25, R24, R17, !P0 ;  /* 0x0000001118197207 */ /* 0x000fca0004000000 */
[----:B------:R-:W-:-:S05]  /*0a50*/  IMAD R25, R25, R0, RZ ;  /* 0x0000000019197224 */ /* 0x000fca00078e02ff */
[----:B------:R-:W-:Y:S02]  /*0a60*/  SHF.R.S32.HI R26, RZ, 0x1f, R25 ;  /* 0x0000001fff1a7819 */ /* 0x000fe40000011419 */
[----:B------:R-:W-:-:S05]  /*0a70*/  IADD3 R17, P1, PT, R4, R25, RZ ;  /* 0x0000001904117210 */ /* 0x000fca0007f3e0ff */
[----:B------:R-:W-:Y:S01]  /*0a80*/  IMAD.X R28, R23, 0x1, R26, P1 ;  /* 0x00000001171c7824 */ /* 0x000fe200008e061a */
[----:B------:R-:W-:-:S04]  /*0a90*/  LEA R16, P1, R17, UR6, 0x2 ;  /* 0x0000000611107c11 */ /* 0x000fc8000f8210ff */
[----:B------:R-:W-:-:S05]  /*0aa0*/  LEA.HI.X R17, R17, UR7, R28, 0x2, P1 ;  /* 0x0000000711117c11 */ /* 0x000fca00088f141c */
[----:B------:R-:W2:Y:S04]  /*0ab0*/  LDG.E R27, desc[UR4][R16.64] ;  /* 0x00000004101b7981 */ /* 0x000ea8000c1e1900 */
[----:B------:R-:W3:Y:S01]  /*0ac0*/  LDG.E.64 R16, desc[UR4][R10.64+0x28] ;  /* 0x000028040a107981 */ /* 0x000ee2000c1e1b00 */
[----:B------:R-:W0:Y:S02]  /*0ad0*/  I2F.F64 R18, R18 ;  /* 0x0000001200127312 */ /* 0x000e240000201c00 */
[----:B0-----:R-:W-:Y:S01]  /*0ae0*/  DFMA R12, R12, R18, R14 ;  /* 0x000000120c0c722b */ /* 0x001fe2000000000e */
[----:B------:R-:W-:-:S05]  /*0af0*/  IADD3 R14, P1, PT, R8, R25, RZ ;  /* 0x00000019080e7210 */ /* 0x000fca0007f3e0ff */
[----:B------:R-:W-:Y:S01]  /*0b00*/  IMAD.X R15, RZ, RZ, R26, P1 ;  /* 0x000000ffff0f7224 */ /* 0x000fe200008e061a */
[----:B------:R-:W-:-:S04]  /*0b10*/  LEA R28, P1, R14, UR6, 0x2 ;  /* 0x000000060e1c7c11 */ /* 0x000fc8000f8210ff */
[----:B------:R-:W-:Y:S02]  /*0b20*/  LEA.HI.X R29, R14, UR7, R15, 0x2, P1 ;  /* 0x000000070e1d7c11 */ /* 0x000fe400088f140f */
[----:B------:R-:W4:Y:S04]  /*0b30*/  LDG.E.64 R14, desc[UR4][R10.64+0x30] ;  /* 0x000030040a0e7981 */ /* 0x000f28000c1e1b00 */
[----:B------:R-:W5:Y:S01]  /*0b40*/  LDG.E R28, desc[UR4][R28.64] ;  /* 0x000000041c1c7981 */ /* 0x000f62000c1e1900 */
[----:B--2---:R-:W3:Y:S02]  /*0b50*/  I2F.F64 R18, R27 ;  /* 0x0000001b00127312 */ /* 0x004ee40000201c00 */
[----:B---3--:R-:W-:Y:S01]  /*0b60*/  DFMA R16, R16, R18, R12 ;  /* 0x000000121010722b */ /* 0x008fe2000000000c */
[----:B------:R-:W-:-:S05]  /*0b70*/  IADD3 R12, P1, PT, R5, R25, RZ ;  /* 0x00000019050c7210 */ /* 0x000fca0007f3e0ff */
[----:B------:R-:W-:Y:S01]  /*0b80*/  IMAD.X R13, R9, 0x1, R26, P1 ;  /* 0x00000001090d7824 */ /* 0x000fe200008e061a */
[----:B------:R-:W-:-:S04]  /*0b90*/  LEA R18, P1, R12, UR6, 0x2 ;  /* 0x000000060c127c11 */ /* 0x000fc8000f8210ff */
[----:B------:R-:W-:Y:S02]  /*0ba0*/  LEA.HI.X R19, R12, UR7, R13, 0x2, P1 ;  /* 0x000000070c137c11 */ /* 0x000fe400088f140d */
[----:B------:R-:W2:Y:S04]  /*0bb0*/  LDG.E.64 R12, desc[UR4][R10.64+0x38] ;  /* 0x000038040a0c7981 */ /* 0x000ea8000c1e1b00 */
[----:B------:R-:W3:Y:S01]  /*0bc0*/  LDG.E R18, desc[UR4][R18.64] ;  /* 0x0000000412127981 */ /* 0x000ee2000c1e1900 */
[----:B-----5:R-:W4:Y:S02]  /*0bd0*/  I2F.F64 R28, R28 ;  /* 0x0000001c001c7312 */ /* 0x020f240000201c00 */
[----:B----4-:R-:W-:Y:S01]  /*0be0*/  DFMA R16, R14, R28, R16 ;  /* 0x0000001c0e10722b */ /* 0x010fe20000000010 */
[----:B------:R-:W-:-:S05]  /*0bf0*/  IADD3 R15, P1, PT, R21, R25, RZ ;  /* 0x00000019150f7210 */ /* 0x000fca0007f3e0ff */
[----:B------:R-:W-:Y:S01]  /*0c00*/  IMAD.X R27, RZ, RZ, R26, P1 ;  /* 0x000000ffff1b7224 */ /* 0x000fe200008e061a */
[----:B------:R-:W-:-:S04]  /*0c10*/  LEA R14, P1, R15, UR6, 0x2 ;  /* 0x000000060f0e7c11 */ /* 0x000fc8000f8210ff */
[----:B------:R-:W-:-:S05]  /*0c20*/  LEA.HI.X R15, R15, UR7, R27, 0x2, P1 ;  /* 0x000000070f0f7c11 */ /* 0x000fca00088f141b */
[----:B------:R-:W4:Y:S04]  /*0c30*/  LDG.E R27, desc[UR4][R14.64] ;  /* 0x000000040e1b7981 */ /* 0x000f28000c1e1900 */
[----:B------:R-:W5:Y:S01]  /*0c40*/  LDG.E.64 R14, desc[UR4][R10.64+0x40] ;  /* 0x000040040a0e7981 */ /* 0x000f62000c1e1b00 */
[----:B------:R-:W-:-:S05]  /*0c50*/  IADD3 R25, P1, PT, R6, R25, RZ ;  /* 0x0000001906197210 */ /* 0x000fca0007f3e0ff */
[----:B------:R-:W-:Y:S01]  /*0c60*/  IMAD.X R26, RZ, RZ, R26, P1 ;  /* 0x000000ffff1a7224 */ /* 0x000fe200008e061a */
[----:B------:R-:W-:-:S04]  /*0c70*/  LEA R28, P1, R25, UR6, 0x2 ;  /* 0x00000006191c7c11 */ /* 0x000fc8000f8210ff */
[----:B------:R-:W-:-:S05]  /*0c80*/  LEA.HI.X R29, R25, UR7, R26, 0x2, P1 ;  /* 0x00000007191d7c11 */ /* 0x000fca00088f141a */
[----:B------:R0:W5:Y:S02]  /*0c90*/  LDG.E R25, desc[UR4][R28.64] ;  /* 0x000000041c197981 */ /* 0x000164000c1e1900 */
[----:B0-----:R-:W-:Y:S02]  /*0ca0*/  IABS R29, R7 ;  /* 0x00000007001d7213 */ /* 0x001fe40000000000 */
[----:B------:R-:W-:Y:S01]  /*0cb0*/  ISETP.GE.AND P2, PT, R7, RZ, PT ;  /* 0x000000ff0700720c */ /* 0x000fe20003f46270 */
[----:B---3--:R-:W2:Y:S02]  /*0cc0*/  I2F.F64 R18, R18 ;  /* 0x0000001200127312 */ /* 0x008ea40000201c00 */
[----:B--2---:R-:W-:Y:S01]  /*0cd0*/  DFMA R12, R12, R18, R16 ;  /* 0x000000120c0c722b */ /* 0x004fe20000000010 */
[----:B------:R-:W2:Y:S05]  /*0ce0*/  LDG.E.64 R16, desc[UR4][R10.64+0x48] ;  /* 0x000048040a107981 */ /* 0x000eaa000c1e1b00 */
[----:B----4-:R-:W5:Y:S02]  /*0cf0*/  I2F.F64 R26, R27 ;  /* 0x0000001b001a7312 */ /* 0x010f640000201c00 */
[----:B-----5:R-:W-:Y:S01]  /*0d00*/  DFMA R18, R14, R26, R12 ;  /* 0x0000001a0e12722b */ /* 0x020fe2000000000c */
[----:B------:R-:W-:-:S04]  /*0d10*/  IMAD.HI.U32 R12, R22, R29, RZ ;  /* 0x0000001d160c7227 */ /* 0x000fc800078e00ff */
[----:B------:R-:W-:-:S04]  /*0d20*/  IMAD.MOV R12, RZ, RZ, -R12 ;  /* 0x000000ffff0c7224 */ /* 0x000fc800078e0a0c */
[----:B------:R-:W-:-:S05]  /*0d30*/  IMAD R13, R20, R12, R29 ;  /* 0x0000000c140d7224 */ /* 0x000fca00078e021d */
[----:B------:R-:W-:-:S13]  /*0d40*/  ISETP.GT.U32.AND P1, PT, R20, R13, PT ;  /* 0x0000000d1400720c */ /* 0x000fda0003f24070 */
        /* <DEDUP_REMOVED lines=11> */
[----:B------:R-:W3:Y:S04]  /*0e00*/  LDG.E R26, desc[UR4][R12.64] ;  /* 0x000000040c1a7981 */ /* 0x000ee8000c1e1900 */
[----:B------:R-:W4:Y:S01]  /*0e10*/  LDG.E.64 R12, desc[UR4][R10.64+0x50] ;  /* 0x000050040a0c7981 */ /* 0x000f22000c1e1b00 */
[----:B------:R-:W2:Y:S02]  /*0e20*/  I2F.F64 R14, R25 ;  /* 0x00000019000e7312 */ /* 0x000ea40000201c00 */
[----:B--2---:R-:W-:Y:S01]  /*0e30*/  DFMA R14, R16, R14, R18 ;  /* 0x0000000e100e722b */ /* 0x004fe20000000012 */
[----:B------:R-:W-:-:S05]  /*0e40*/  IADD3 R17, P1, PT, R8, R27, RZ ;  /* 0x0000001b08117210 */ /* 0x000fca0007f3e0ff */
[----:B------:R-:W-:Y:S01]  /*0e50*/  IMAD.X R18, RZ, RZ, R28, P1 ;  /* 0x000000ffff127224 */ /* 0x000fe200008e061c */
[----:B------:R-:W-:-:S04]  /*0e60*/  LEA R16, P1, R17, UR6, 0x2 ;  /* 0x0000000611107c11 */ /* 0x000fc8000f8210ff */
[----:B------:R-:W-:-:S05]  /*0e70*/  LEA.HI.X R17, R17, UR7, R18, 0x2, P1 ;  /* 0x0000000711117c11 */ /* 0x000fca00088f1412 */
[----:B------:R-:W2:Y:S04]  /*0e80*/  LDG.E R29, desc[UR4][R16.64] ;  /* 0x00000004101d7981 */ /* 0x000ea8000c1e1900 */
[----:B------:R-:W5:Y:S01]  /*0e90*/  LDG.E.64 R16, desc[UR4][R10.64+0x58] ;  /* 0x000058040a107981 */ /* 0x000f62000c1e1b00 */
[----:B---3--:R-:W4:Y:S02]  /*0ea0*/  I2F.F64 R18, R26 ;  /* 0x0000001a00127312 */ /* 0x008f240000201c00 */
[----:B----4-:R-:W-:Y:S01]  /*0eb0*/  DFMA R14, R12, R18, R14 ;  /* 0x000000120c0e722b */ /* 0x010fe2000000000e */
[----:B------:R-:W-:-:S05]  /*0ec0*/  IADD3 R13, P1, PT, R5, R27, RZ ;  /* 0x0000001b050d7210 */ /* 0x000fca0007f3e0ff */
[----:B------:R-:W-:Y:S01]  /*0ed0*/  IMAD.X R18, R9, 0x1, R28, P1 ;  /* 0x0000000109127824 */ /* 0x000fe200008e061c */
[----:B------:R-:W-:-:S04]  /*0ee0*/  LEA R12, P1, R13, UR6, 0x2 ;  /* 0x000000060d0c7c11 */ /* 0x000fc8000f8210ff */
[----:B------:R-:W-:-:S05]  /*0ef0*/  LEA.HI.X R13, R13, UR7, R18, 0x2, P1 ;  /* 0x000000070d0d7c11 */ /* 0x000fca00088f1412 */
[----:B------:R-:W3:Y:S04]  /*0f00*/  LDG.E R25, desc[UR4][R12.64] ;  /* 0x000000040c197981 */ /* 0x000ee8000c1e1900 */
[----:B------:R-:W4:Y:S01]  /*0f10*/  LDG.E.64 R12, desc[UR4][R10.64+0x60] ;  /* 0x000060040a0c7981 */ /* 0x000f22000c1e1b00 */
[----:B--2---:R-:W5:Y:S02]  /*0f20*/  I2F.F64 R18, R29 ;  /* 0x0000001d00127312 */ /* 0x004f640000201c00 */
[----:B-----5:R-:W-:Y:S01]  /*0f30*/  DFMA R16, R16, R18, R14 ;  /* 0x000000121010722b */ /* 0x020fe2000000000e */
[----:B------:R-:W-:-:S05]  /*0f40*/  IADD3 R15, P1, PT, R21, R27, RZ ;  /* 0x0000001b150f7210 */ /* 0x000fca0007f3e0ff */
[----:B------:R-:W-:Y:S01]  /*0f50*/  IMAD.X R18, RZ, RZ, R28, P1 ;  /* 0x000000ffff127224 */ /* 0x000fe200008e061c */
[----:B------:R-:W-:-:S04]  /*0f60*/  LEA R14, P1, R15, UR6, 0x2 ;  /* 0x000000060f0e7c11 */ /* 0x000fc8000f8210ff */
[----:B------:R-:W-:-:S05]  /*0f70*/  LEA.HI.X R15, R15, UR7, R18, 0x2, P1 ;  /* 0x000000070f0f7c11 */ /* 0x000fca00088f1412 */
[----:B------:R-:W2:Y:S04]  /*0f80*/  LDG.E R26, desc[UR4][R14.64] ;  /* 0x000000040e1a7981 */ /* 0x000ea8000c1e1900 */
[----:B------:R-:W5:Y:S01]  /*0f90*/  LDG.E.64 R14, desc[UR4][R10.64+0x68] ;  /* 0x000068040a0e7981 */ /* 0x000f62000c1e1b00 */
[----:B------:R-:W-:Y:S01]  /*0fa0*/  IADD3 R27, P1, PT, R6, R27, RZ ;  /* 0x0000001b061b7210 */ /* 0x000fe20007f3e0ff */
[----:B---3--:R-:W4:Y:S02]  /*0fb0*/  I2F.F64 R18, R25 ;  /* 0x0000001900127312 */ /* 0x008f240000201c00 */
[----:B----4-:R-:W-:Y:S02]  /*0fc0*/  DFMA R12, R12, R18, R16 ;  /* 0x000000120c0c722b */ /* 0x010fe40000000010 */
[----:B------:R-:W-:Y:S01]  /*0fd0*/  IMAD.X R16, RZ, RZ, R28, P1 ;  /* 0x000000ffff107224 */ /* 0x000fe200008e061c */
[----:B------:R-:W-:-:S04]  /*0fe0*/  LEA R28, P1, R27, UR6, 0x2 ;  /* 0x000000061b1c7c11 */ /* 0x000fc8000f8210ff */
[----:B------:R-:W-:Y:S02]  /*0ff0*/  LEA.HI.X R29, R27, UR7, R16, 0x2, P1 ;  /* 0x000000071b1d7c11 */ /* 0x000fe400088f1410 */
[----:B------:R-:W3:Y:S04]  /*1000*/  LDG.E.64 R16, desc[UR4][R10.64+0x70] ;  /* 0x000070040a107981 */ /* 0x000ee8000c1e1b00 */
[----:B------:R0:W4:Y:S01]  /*1010*/  LDG.E R27, desc[UR4][R28.64] ;  /* 0x000000041c1b7981 */ /* 0x000122000c1e1900 */
[----:B--2---:R-:W5:Y:S02]  /*1020*/  I2F.F64 R18, R26 ;  /* 0x0000001a00127312 */ /* 0x004f640000201c00 */
[----:B-----5:R-:W-:Y:S01]  /*1030*/  DFMA R18, R14, R18, R12 ;  /* 0x000000120e12722b */ /* 0x020fe2000000000c */
[----:B------:R-:W-:-:S05]  /*1040*/  VIADD R12, R7, 0x1 ;  /* 0x00000001070c7836 */ /* 0x000fca0000000000 */
        /* <DEDUP_REMOVED lines=12> */
[----:B0-----:R-:W-:Y:S02]  /*1110*/  SHF.R.S32.HI R28, RZ, 0x1f, R25 ;  /* 0x0000001fff1c7819 */ /* 0x001fe40000011419 */
[----:B------:R-:W-:-:S05]  /*1120*/  IADD3 R13, P1, PT, R4, R25, RZ ;  /* 0x00000019040d7210 */ /* 0x000fca0007f3e0ff */
[----:B------:R-:W-:Y:S01]  /*1130*/  IMAD.X R14, R23, 0x1, R28, P1 ;  /* 0x00000001170e7824 */ /* 0x000fe200008e061c */
[----:B------:R-:W-:-:S04]  /*1140*/  LEA R12, P1, R13, UR6, 0x2 ;  /* 0x000000060d0c7c11 */ /* 0x000fc8000f8210ff */
[----:B------:R-:W-:-:S05]  /*1150*/  LEA.HI.X R13, R13, UR7, R14, 0x2, P1 ;  /* 0x000000070d0d7c11 */ /* 0x000fca00088f140e */
[----:B------:R-:W2:Y:S04]  /*1160*/  LDG.E R26, desc[UR4][R12.64] ;  /* 0x000000040c1a7981 */ /* 0x000ea8000c1e1900 */
[----:B------:R-:W5:Y:S01]  /*1170*/  LDG.E.64 R12, desc[UR4][R10.64+0x78] ;  /* 0x000078040a0c7981 */ /* 0x000f62000c1e1b00 */
[----:B----4-:R-:W3:Y:S02]  /*1180*/  I2F.F64 R14, R27 ;  /* 0x0000001b000e7312 */ /* 0x010ee40000201c00 */
[----:B---3--:R-:W-:Y:S01]  /*1190*/  DFMA R14, R16, R14, R18 ;  /* 0x0000000e100e722b */ /* 0x008fe20000000012 */
[----:B------:R-:W-:-:S05]  /*11a0*/  IADD3 R17, P1, PT, R8, R25, RZ ;  /* 0x0000001908117210 */ /* 0x000fca0007f3e0ff */
[----:B------:R-:W-:Y:S01]  /*11b0*/  IMAD.X R18, RZ, RZ, R28, P1 ;  /* 0x000000ffff127224 */ /* 0x000fe200008e061c */
[----:B------:R-:W-:-:S04]  /*11c0*/  LEA R16, P1, R17, UR6, 0x2 ;  /* 0x0000000611107c11 */ /* 0x000fc8000f8210ff */
[----:B------:R-:W-:Y:S02]  /*11d0*/  LEA.HI.X R17, R17, UR7, R18, 0x2, P1 ;  /* 0x0000000711117c11 */ /* 0x000fe400088f1412 */
[----:B------:R-:W3:Y:S04]  /*11e0*/  LDG.E.64 R18, desc[UR4][R10.64+0x80] ;  /* 0x000080040a127981 */ /* 0x000ee8000c1e1b00 */
[----:B------:R-:W4:Y:S01]  /*11f0*/  LDG.E R16, desc[UR4][R16.64] ;  /* 0x0000000410107981 */ /* 0x000f22000c1e1900 */
[----:B--2---:R-:W5:Y:S02]  /*1200*/  I2F.F64 R26, R26 ;  /* 0x0000001a001a7312 */ /* 0x004f640000201c00 */
[----:B-----5:R-:W-:Y:S01]  /*1210*/  DFMA R14, R12, R26, R14 ;  /* 0x0000001a0c0e722b */ /* 0x020fe2000000000e */
        /* <DEDUP_REMOVED lines=11> */
[----:B------:R-:W-:-:S05]  /*12d0*/  LEA.HI.X R15, R15, UR7, R26, 0x2, P1 ;  /* 0x000000070f0f7c11 */ /* 0x000fca00088f141a */
[----:B------:R-:W3:Y:S04]  /*12e0*/  LDG.E R17, desc[UR4][R14.64] ;  /* 0x000000040e117981 */ /* 0x000ee8000c1e1900 */
[----:B------:R-:W4:Y:S01]  /*12f0*/  LDG.E.64 R14, desc[UR4][R10.64+0x90] ;  /* 0x000090040a0e7981 */ /* 0x000f22000c1e1b00 */
[----:B------:R-:W-:-:S05]  /*1300*/  VIADD R7, R7, 0x2 ;  /* 0x0000000207077836 */ /* 0x000fca0000000000 */
[----:B------:R-:W-:Y:S01]  /*1310*/  ISETP.GE.AND P2, PT, R7, RZ, PT ;  /* 0x000000ff0700720c */ /* 0x000fe20003f46270 */
[----:B--2---:R-:W5:Y:S02]  /*1320*/  I2F.F64 R26, R27 ;  /* 0x0000001b001a7312 */ /* 0x004f640000201c00 */
[----:B-----5:R-:W-:Y:S01]  /*1330*/  DFMA R12, R12, R26, R18 ;  /* 0x0000001a0c0c722b */ /* 0x020fe20000000012 */
[----:B------:R-:W-:-:S05]  /*1340*/  IABS R19, R7 ;  /* 0x0000000700137213 */ /* 0x000fca0000000000 */
[----:B------:R-:W-:-:S04]  /*1350*/  IMAD.HI.U32 R22, R22, R19, RZ ;  /* 0x0000001316167227 */ /* 0x000fc800078e00ff */
[----:B------:R-:W-:-:S04]  /*1360*/  IMAD.MOV R22, RZ, RZ, -R22 ;  /* 0x000000ffff167224 */ /* 0x000fc800078e0a16 */
[----:B------:R-:W-:-:S05]  /*1370*/  IMAD R19, R20, R22, R19 ;  /* 0x0000001614137224 */ /* 0x000fca00078e0213 */
[----:B------:R-:W-:-:S13]  /*1380*/  ISETP.GT.U32.AND P1, PT, R20, R19, PT ;  /* 0x000000131400720c */ /* 0x000fda0003f24070 */
[----:B------:R-:W-:-:S05]  /*1390*/  @!P1 IMAD.IADD R19, R19, 0x1, -R20 ;  /* 0x0000000113139824 */ /* 0x000fca00078e0a14 */
[----:B------:R-:W-:-:S13]  /*13a0*/  ISETP.GT.U32.AND P1, PT, R20, R19, PT ;  /* 0x000000131400720c */ /* 0x000fda0003f24070 */
[----:B------:R-:W-:-:S04]  /*13b0*/  @!P1 IMAD.IADD R19, R19, 0x1, -R20 ;  /* 0x0000000113139824 */ /* 0x000fc800078e0a14 */
[----:B------:R-:W-:Y:S01]  /*13c0*/  @!P2 IMAD.MOV R19, RZ, RZ, -R19 ;  /* 0x000000ffff13a224 */ /* 0x000fe200078e0a13 */
[----:B------:R-:W-:-:S04]  /*13d0*/  IADD3 R25, P1, PT, R6, R25, RZ ;  /* 0x0000001906197210 */ /* 0x000fc80007f3e0ff */
[----:B------:R-:W-:Y:S01]  /*13e0*/  SEL R7, R24, R19, !P0 ;  /* 0x0000001318077207 */ /* 0x000fe20004000000 */
[----:B------:R-:W-:Y:S01]  /*13f0*/  IMAD.X R28, RZ, RZ, R28, P1 ;  /* 0x000000ffff1c7224 */ /* 0x000fe200008e061c */
[----:B------:R-:W-:-:S03]  /*1400*/  LEA R18, P1, R25, UR6, 0x2 ;  /* 0x0000000619127c11 */ /* 0x000fc6000f8210ff */
[----:B------:R-:W-:Y:S01]  /*1410*/  IMAD R7, R7, R0, RZ ;  /* 0x0000000007077224 */ /* 0x000fe200078e02ff */
[----:B------:R-:W-:Y:S01]  /*1420*/  LEA.HI.X R19, R25, UR7, R28, 0x2, P1 ;  /* 0x0000000719137c11 */ /* 0x000fe200088f141c */
[----:B---3--:R-:W4:Y:S01]  /*1430*/  I2F.F64 R16, R17 ;  /* 0x0000001100107312 */ /* 0x008f220000201c00 */
[----:B------:R-:W2:Y:S02]  /*1440*/  LDG.E.64 R28, desc[UR4][R10.64+0xa0] ;  /* 0x0000a0040a1c7981 */ /* 0x000ea4000c1e1b00 */
[-C--:B------:R-:W-:Y:S02]  /*1450*/  IADD3 R4, P0, PT, R4, R7.reuse, RZ ;  /* 0x0000000704047210 */ /* 0x080fe40007f1e0ff */
[----:B------:R-:W-:Y:S01]  /*1460*/  SHF.R.S32.HI R20, RZ, 0x1f, R7 ;  /* 0x0000001fff147819 */ /* 0x000fe20000011407 */
[----:B------:R0:W3:Y:S01]  /*1470*/  LDG.E R18, desc[UR4][R18.64] ;  /* 0x0000000412127981 */ /* 0x0000e2000c1e1900 */
[----:B------:R-:W-:-:S03]  /*1480*/  IADD3 R8, P1, PT, R8, R7, RZ ;  /* 0x0000000708087210 */ /* 0x000fc60007f3e0ff */
[--C-:B------:R-:W-:Y:S01]  /*1490*/  IMAD.X R25, R23, 0x1, R20.reuse, P0 ;  /* 0x0000000117197824 */ /* 0x100fe200000e0614 */
[----:B------:R-:W-:Y:S01]  /*14a0*/  LEA R24, P0, R4, UR6, 0x2 ;  /* 0x0000000604187c11 */ /* 0x000fe2000f8010ff */
[----:B------:R-:W-:-:S03]  /*14b0*/  IMAD.X R23, RZ, RZ, R20, P1 ;  /* 0x000000ffff177224 */ /* 0x000fc600008e0614 */
[----:B------:R-:W-:Y:S02]  /*14c0*/  LEA.HI.X R25, R4, UR7, R25, 0x2, P0 ;  /* 0x0000000704197c11 */ /* 0x000fe400080f1419 */
[----:B------:R-:W-:Y:S02]  /*14d0*/  IADD3 R26, P0, PT, R5, R7, RZ ;  /* 0x00000007051a7210 */ /* 0x000fe40007f1e0ff */
[C---:B------:R-:W-:Y:S01]  /*14e0*/  LEA R22, P1, R8.reuse, UR6, 0x2 ;  /* 0x0000000608167c11 */ /* 0x040fe2000f8210ff */
[----:B------:R-:W5:Y:S02]  /*14f0*/  LDG.E R24, desc[UR4][R24.64] ;  /* 0x0000000418187981 */ /* 0x000f64000c1e1900 */
[----:B------:R-:W-:Y:S01]  /*1500*/  IMAD.X R9, R9, 0x1, R20, P0 ;  /* 0x0000000109097824 */ /* 0x000fe200000e0614 */
[----:B------:R-:W-:Y:S01]  /*1510*/  LEA.HI.X R23, R8, UR7, R23, 0x2, P1 ;  /* 0x0000000708177c11 */ /* 0x000fe200088f1417 */
[----:B------:R-:W2:Y:S01]  /*1520*/  LDG.E.64 R4, desc[UR4][R10.64+0x98] ;  /* 0x000098040a047981 */ /* 0x000ea2000c1e1b00 */
[----:B------:R-:W-:-:S03]  /*1530*/  LEA R8, P0, R26, UR6, 0x2 ;  /* 0x000000061a087c11 */ /* 0x000fc6000f8010ff */
[----:B------:R-:W2:Y:S01]  /*1540*/  LDG.E R22, desc[UR4][R22.64] ;  /* 0x0000000416167981 */ /* 0x000ea2000c1e1900 */
[----:B------:R-:W-:Y:S02]  /*1550*/  LEA.HI.X R9, R26, UR7, R9, 0x2, P0 ;  /* 0x000000071a097c11 */ /* 0x000fe400080f1409 */
[-C--:B------:R-:W-:Y:S02]  /*1560*/  IADD3 R21, P0, PT, R21, R7.reuse, RZ ;  /* 0x0000000715157210 */ /* 0x080fe40007f1e0ff */
[----:B0-----:R-:W-:Y:S01]  /*1570*/  IADD3 R19, P1, PT, R6, R7, RZ ;  /* 0x0000000706137210 */ /* 0x001fe20007f3e0ff */
[----:B------:R-:W2:Y:S02]  /*1580*/  LDG.E R8, desc[UR4][R8.64] ;  /* 0x0000000408087981 */ /* 0x000ea4000c1e1900 */
[--C-:B------:R-:W-:Y:S01]  /*1590*/  IMAD.X R27, RZ, RZ, R20.reuse, P0 ;  /* 0x000000ffff1b7224 */ /* 0x100fe200000e0614 */
[C---:B------:R-:W-:Y:S01]  /*15a0*/  LEA R26, P0, R21.reuse, UR6, 0x2 ;  /* 0x00000006151a7c11 */ /* 0x040fe2000f8010ff */
[----:B----4-:R-:W-:Y:S01]  /*15b0*/  DFMA R12, R14, R16, R12 ;  /* 0x000000100e0c722b */ /* 0x010fe2000000000c */
[----:B------:R-:W-:Y:S01]  /*15c0*/  IMAD.X R20, RZ, RZ, R20, P1 ;  /* 0x000000ffff147224 */ /* 0x000fe200008e0614 */
[----:B------:R-:W4:Y:S01]  /*15d0*/  LDG.E.64 R6, desc[UR4][R10.64+0xa8] ;  /* 0x0000a8040a067981 */ /* 0x000f22000c1e1b00 */
[----:B------:R-:W-:-:S02]  /*15e0*/  LEA.HI.X R27, R21, UR7, R27, 0x2, P0 ;  /* 0x00000007151b7c11 */ /* 0x000fc400080f141b */
[C---:B------:R-:W-:Y:S01]  /*15f0*/  LEA R14, P0, R19.reuse, UR6, 0x2 ;  /* 0x00000006130e7c11 */ /* 0x040fe2000f8010ff */
[----:B------:R-:W4:Y:S04]  /*1600*/  LDG.E.64 R16, desc[UR4][R10.64+0xb0] ;  /* 0x0000b0040a107981 */ /* 0x000f28000c1e1b00 */
[----:B------:R-:W4:Y:S01]  /*1610*/  LDG.E R26, desc[UR4][R26.64] ;  /* 0x000000041a1a7981 */ /* 0x000f22000c1e1900 */
[----:B------:R-:W-:-:S03]  /*1620*/  LEA.HI.X R15, R19, UR7, R20, 0x2, P0 ;  /* 0x00000007130f7c11 */ /* 0x000fc600080f1414 */
[----:B------:R-:W4:Y:S04]  /*1630*/  LDG.E.64 R20, desc[UR4][R10.64+0xb8] ;  /* 0x0000b8040a147981 */ /* 0x000f28000c1e1b00 */
[----:B------:R-:W4:Y:S04]  /*1640*/  LDG.E R9, desc[UR4][R14.64] ;  /* 0x000000040e097981 */ /* 0x000f28000c1e1900 */
[----:B------:R-:W4:Y:S01]  /*1650*/  LDG.E.64 R14, desc[UR4][R10.64+0xc0] ;  /* 0x0000c0040a0e7981 */ /* 0x000f22000c1e1b00 */
[----:B------:R-:W-:Y:S01]  /*1660*/  UMOV UR8, 0xa0b5ed8d ;  /* 0xa0b5ed8d00087882 */ /* 0x000fe20000000000 */
[----:B------:R-:W-:Y:S01]  /*1670*/  UMOV UR9, 0x3eb0c6f7 ;  /* 0x3eb0c6f700097882 */ /* 0x000fe20000000000 */
[----:B---3--:R-:W2:Y:S08]  /*1680*/  I2F.F64 R18, R18 ;  /* 0x0000001200127312 */ /* 0x008eb00000201c00 */
[----:B-----5:R-:W0:Y:S01]  /*1690*/  I2F.F64 R24, R24 ;  /* 0x0000001800187312 */ /* 0x020e220000201c00 */
[----:B--2---:R-:W-:-:S07]  /*16a0*/  DFMA R4, R4, R18, R12 ;  /* 0x000000120404722b */ /* 0x004fce000000000c */
[----:B------:R-:W4:Y:S01]  /*16b0*/  I2F.F64 R22, R22 ;  /* 0x0000001600167312 */ /* 0x000f220000201c00 */
[----:B0-----:R-:W-:-:S07]  /*16c0*/  DFMA R4, R28, R24, R4 ;  /* 0x000000181c04722b */ /* 0x001fce0000000004 */
[----:B------:R-:W0:Y:S01]  /*16d0*/  I2F.F64 R12, R8 ;  /* 0x00000008000c7312 */ /* 0x000e220000201c00 */
[----:B----4-:R-:W-:-:S07]  /*16e0*/  DFMA R4, R6, R22, R4 ;  /* 0x000000160604722b */ /* 0x010fce0000000004 */
[----:B------:R-:W1:Y:S01]  /*16f0*/  I2F.F64 R26, R26 ;  /* 0x0000001a001a7312 */ /* 0x000e620000201c00 */
[----:B0-----:R-:W-:-:S07]  /*1700*/  DFMA R4, R16, R12, R4 ;  /* 0x0000000c1004722b */ /* 0x001fce0000000004 */
[----:B------:R-:W0:Y:S01]  /*1710*/  I2F.F64 R6, R9 ;  /* 0x0000000900067312 */ /* 0x000e220000201c00 */
[----:B-1----:R-:W-:-:S08]  /*1720*/  DFMA R4, R20, R26, R4 ;  /* 0x0000001a1404722b */ /* 0x002fd00000000004 */
[----:B0-----:R-:W-:-:S08]  /*1730*/  DFMA R4, R14, R6, R4 ;  /* 0x000000060e04722b */ /* 0x001fd00000000004 */
[----:B------:R-:W-:-:S14]  /*1740*/  DSETP.GEU.AND P0, PT, |R4|, UR8, PT ;  /* 0x0000000804007e2a */ /* 0x000fdc000bf0e200 */
[----:B------:R-:W-:Y:S05]  /*1750*/  @P0 BRA `(.L_x_0) ;  /* 0x0000000000340947 */ /* 0x000fea0003800000 */
[----:B------:R-:W-:Y:S01]  /*1760*/  IMAD R3, R3, R0, RZ ;  /* 0x0000000003037224 */ /* 0x000fe200078e02ff */
[----:B------:R-:W0:Y:S04]  /*1770*/  LDCU.64 UR10, c[0x0][0x380] ;  /* 0x00007000ff0a77ac */ /* 0x000e280008000a00 */
[----:B------:R-:W-:-:S04]  /*1780*/  IADD3 R0, P0, PT, R2, R3, RZ ;  /* 0x0000000302007210 */ /* 0x000fc80007f1e0ff */
[----:B------:R-:W-:Y:S01]  /*1790*/  LEA.HI.X.SX32 R3, R3, RZ, 0x1, P0 ;  /* 0x000000ff03037211 */ /* 0x000fe200000f0eff */
[----:B------:R-:W-:-:S03]  /*17a0*/  IMAD.SHL.U32 R4, R0, 0x4, RZ ;  /* 0x0000000400047824 */ /* 0x000fc600078e00ff */
[----:B------:R-:W-:Y:S02]  /*17b0*/  SHF.L.U64.HI R0, R0, 0x2, R3 ;  /* 0x0000000200007819 */ /* 0x000fe40000010203 */
[----:B------:R-:W-:-:S04]  /*17c0*/  IADD3 R2, P0, PT, R4, UR6, RZ ;  /* 0x0000000604027c10 */ /* 0x000fc8000ff1e0ff */
[----:B------:R-:W-:-:S06]  /*17d0*/  IADD3.X R3, PT, PT, R0, UR7, RZ, P0, !PT ;  /* 0x0000000700037c10 */ /* 0x000fcc00087fe4ff */
[----:B------:R-:W2:Y:S01]  /*17e0*/  LDG.E R3, desc[UR4][R2.64] ;  /* 0x0000000402037981 */ /* 0x000ea2000c1e1900 */
[----:B0-----:R-:W-:-:S04]  /*17f0*/  IADD3 R4, P0, PT, R4, UR10, RZ ;  /* 0x0000000a04047c10 */ /* 0x001fc8000ff1e0ff */
[----:B------:R-:W-:-:S05]  /*1800*/  IADD3.X R5, PT, PT, R0, UR11, RZ, P0, !PT ;  /* 0x0000000b00057c10 */ /* 0x000fca00087fe4ff */
[----:B--2---:R-:W-:Y:S01]  /*1810*/  STG.E desc[UR4][R4.64], R3 ;  /* 0x0000000304007986 */ /* 0x004fe2000c101904 */
[----:B------:R-:W-:Y:S05]  /*1820*/  EXIT ;  /* 0x000000000000794d */ /* 0x000fea0003800000 */
.L_x_0:
[----:B------:R-:W-:-:S14]  /*1830*/  DSETP.GT.AND P0, PT, R4, UR8, PT ;  /* 0x0000000804007e2a */ /* 0x000fdc000bf04000 */
[----:B------:R-:W-:Y:S05]  /*1840*/  @!P0 BRA `(.L_x_1) ;  /* 0x00000000002c8947 */ /* 0x000fea0003800000 */
[----:B------:R-:W0:Y:S01]  /*1850*/  LDCU.64 UR10, c[0x0][0x380] ;  /* 0x00007000ff0a77ac */ /* 0x000e220008000a00 */
[----:B------:R-:W1:Y:S01]  /*1860*/  LDC.64 R6, c[0x0][0x3a0] ;  /* 0x0000e800ff067b82 */ /* 0x000e620000000a00 */
[----:B------:R-:W-:Y:S02]  /*1870*/  IMAD R3, R3, R0, RZ ;  /* 0x0000000003037224 */ /* 0x000fe400078e02ff */
[----:B------:R-:W-:-:S03]  /*1880*/  IMAD.MOV.U32 R5, RZ, RZ, 0x1 ;  /* 0x00000001ff057424 */ /* 0x000fc600078e00ff */
[----:B------:R-:W-:-:S04]  /*1890*/  IADD3 R0, P0, PT, R2, R3, RZ ;  /* 0x0000000302007210 */ /* 0x000fc80007f1e0ff */
[----:B------:R-:W-:Y:S02]  /*18a0*/  LEA.HI.X.SX32 R3, R3, RZ, 0x1, P0 ;  /* 0x000000ff03037211 */ /* 0x000fe400000f0eff */
[----:B0-----:R-:W-:-:S04]  /*18b0*/  LEA R2, P0, R0, UR10, 0x2 ;  /* 0x0000000a00027c11 */ /* 0x001fc8000f8010ff */
[----:B------:R-:W-:-:S05]  /*18c0*/  LEA.HI.X R3, R0, UR11, R3, 0x2, P0 ;  /* 0x0000000b00037c11 */ /* 0x000fca00080f1403 */
[----:B------:R-:W-:Y:S04]  /*18d0*/  STG.E desc[UR4][R2.64], R5 ;  /* 0x0000000502007986 */ /* 0x000fe8000c101904 */
[----:B-1----:R-:W-:Y:S01]  /*18e0*/  STG.E desc[UR4][R6.64], RZ ;  /* 0x000000ff06007986 */ /* 0x002fe2000c101904 */
[----:B------:R-:W-:Y:S05]  /*18f0*/  EXIT ;  /* 0x000000000000794d */ /* 0x000fea0003800000 */
.L_x_1:
[----:B------:R-:W-:-:S14]  /*1900*/  DSETP.GEU.AND P0, PT, R4, RZ, PT ;  /* 0x000000ff0400722a */ /* 0x000fdc0003f0e000 */
[----:B------:R-:W-:Y:S05]  /*1910*/  @P0 EXIT ;  /* 0x000000000000094d */ /* 0x000fea0003800000 */
[----:B------:R-:W0:Y:S01]  /*1920*/  LDCU.64 UR10, c[0x0][0x380] ;  /* 0x00007000ff0a77ac */ /* 0x000e220008000a00 */
[----:B------:R-:W1:Y:S01]  /*1930*/  LDC.64 R6, c[0x0][0x3a0] ;  /* 0x0000e800ff067b82 */ /* 0x000e620000000a00 */
[----:B------:R-:W-:Y:S02]  /*1940*/  IMAD R3, R3, R0, RZ ;  /* 0x0000000003037224 */ /* 0x000fe400078e02ff */
[----:B------:R-:W-:-:S03]  /*1950*/  IMAD.MOV.U32 R5, RZ, RZ, -0x1 ;  /* 0xffffffffff057424 */ /* 0x000fc600078e00ff */
[----:B------:R-:W-:-:S04]  /*1960*/  IADD3 R0, P0, PT, R2, R3, RZ ;  /* 0x0000000302007210 */ /* 0x000fc80007f1e0ff */
[----:B------:R-:W-:Y:S02]  /*1970*/  LEA.HI.X.SX32 R3, R3, RZ, 0x1, P0 ;  /* 0x000000ff03037211 */ /* 0x000fe400000f0eff */
[----:B0-----:R-:W-:-:S04]  /*1980*/  LEA R2, P0, R0, UR10, 0x2 ;  /* 0x0000000a00027c11 */ /* 0x001fc8000f8010ff */
[----:B------:R-:W-:-:S05]  /*1990*/  LEA.HI.X R3, R0, UR11, R3, 0x2, P0 ;  /* 0x0000000b00037c11 */ /* 0x000fca00080f1403 */
[----:B------:R-:W-:Y:S04]  /*19a0*/  STG.E desc[UR4][R2.64], R5 ;  /* 0x0000000502007986 */ /* 0x000fe8000c101904 */
[----:B-1----:R-:W-:Y:S01]  /*19b0*/  STG.E desc[UR4][R6.64], RZ ;  /* 0x000000ff06007986 */ /* 0x002fe2000c101904 */
[----:B------:R-:W-:Y:S05]  /*19c0*/  EXIT ;  /* 0x000000000000794d */ /* 0x000fea0003800000 */
.L_x_2:
[----:B------:R-:W-:-:S00]  /*19d0*/  BRA `(.L_x_2) ;  /* 0xfffffffc00fc7947 */ /* 0x000fc0000383ffff */
[----:B------:R-:W-:-:S00]  /*19e0*/  NOP ;  /* 0x0000000000007918 */ /* 0x000fc00000000000 */
        /* <DEDUP_REMOVED lines=9> */
.L_x_3:


//--------------------- .nv.shared.reserved.0     --------------------------
	.section	.nv.shared.reserved.0,"aw",@nobits
	.weak		__nv_reservedSMEM_offset_0_alias
	.size		__nv_reservedSMEM_offset_0_alias, 0, 64
	.other		__nv_reservedSMEM_offset_0_alias,@"STO_CUDA_RESERVED_SHARED STV_DEFAULT"
__nv_reservedSMEM_offset_0_alias:
	.zero		0
	.zero		64


//--------------------- .nv.constant0._Z8kernel2DPiS_PdiS_ --------------------------
	.section	.nv.constant0._Z8kernel2DPiS_PdiS_,"a",@progbits
	.sectionflags	@""
	.align	4
.nv.constant0._Z8kernel2DPiS_PdiS_:
	.zero		936


//--------------------- SYMBOLS --------------------------

	.type		.nv.reservedSmem.offset0,@object
	.size		.nv.reservedSmem.offset0,0x4
